// auto-generated by cutlass_sweep.gemm — config: {"arch": "sm_100", "cluster_m": 1, "cluster_n": 1, "dtype": "tf32", "stages": 0, "tile_k": 32, "tile_m": 128, "tile_n": 256}
#include "cutlass/cutlass.h"
#include "cutlass/gemm/collective/collective_builder.hpp"
#include "cutlass/gemm/device/gemm_universal_adapter.h"
#include "cutlass/gemm/kernel/gemm_universal.hpp"
#include "cutlass/epilogue/collective/collective_builder.hpp"

using ElemA = cutlass::tfloat32_t;
using ElemB = cutlass::tfloat32_t;
using ElemCD = cutlass::tfloat32_t;
using Acc  = float;
using TileShape    = cute::Shape<cute::_128, cute::_256, cute::_32>;
using ClusterShape = cute::Shape<cute::_1, cute::_1, cute::_1>;

using CollectiveEpilogue = typename cutlass::epilogue::collective::CollectiveBuilder<
    cutlass::arch::Sm100, cutlass::arch::OpClassTensorOp,
    TileShape, ClusterShape,
    cutlass::epilogue::collective::EpilogueTileAuto,
    Acc, Acc,
    ElemCD, cutlass::layout::RowMajor, 128 / cutlass::sizeof_bits<ElemCD>::value,
    ElemCD, cutlass::layout::RowMajor, 128 / cutlass::sizeof_bits<ElemCD>::value,
    cutlass::epilogue::collective::EpilogueScheduleAuto
  >::CollectiveOp;

using CollectiveMainloop = typename cutlass::gemm::collective::CollectiveBuilder<
    cutlass::arch::Sm100, cutlass::arch::OpClassTensorOp,
    ElemA, cutlass::layout::RowMajor, 128 / cutlass::sizeof_bits<ElemA>::value,
    ElemB, cutlass::layout::ColumnMajor, 128 / cutlass::sizeof_bits<ElemB>::value,
    Acc,
    TileShape, ClusterShape,
    cutlass::gemm::collective::StageCountAutoCarveout<static_cast<int>(sizeof(typename CollectiveEpilogue::SharedStorage))>,
    cutlass::gemm::collective::KernelScheduleAuto
  >::CollectiveOp;

using GemmKernel = cutlass::gemm::kernel::GemmUniversal<
    cute::Shape<int,int,int,int>,
    CollectiveMainloop,
    CollectiveEpilogue
>;
using Gemm = cutlass::gemm::device::GemmUniversalAdapter<GemmKernel>;

// Force the device kernel symbol into the cubin without needing a host main.
auto* _anchor = &cutlass::device_kernel<GemmKernel>;


// ===== COMPILED SASS (sm_100a) =====

	.target	sm_100a

	.elftype	@"ET_EXEC"


//--------------------- .note.nv.tkinfo           --------------------------
	.section	.note.nv.tkinfo,"",@"SHT_NOTE"
	.sectionflags	@"SHF_NOTE_NV_TKINFO"
	.tkinfo
        /*0018*/ 	.word	0x00000002
        /*0030*/ 	.string	""
        /*0030*/ 	.string	"ptxas"
        /*0030*/ 	.string	"Cuda compilation tools, release 13.0, V13.0.88"
        /*0030*/ 	.string	"Build cuda_13.0.r13.0/compiler.36424714_0"
        /*0030*/ 	.string	"-arch sm_100a -m 64 "



//--------------------- .note.nv.cuinfo           --------------------------
	.section	.note.nv.cuinfo,"",@"SHT_NOTE"
	.sectionflags	@"SHF_NOTE_NV_CUINFO"
        /*0018*/ 	.short	0x0002
        /*001a*/ 	.short	0x0064
        /*001c*/ 	.short	0x0082
	.zero		2


//--------------------- .nv.info                  --------------------------
	.section	.nv.info,"",@"SHT_CUDA_INFO"
	.align	4


	//----- nvinfo : EIATTR_REGCOUNT
	.align		4
        /*0000*/ 	.byte	0x04, 0x2f
        /*0002*/ 	.short	(.L_19 - .L_18)
	.align		4
.L_18:
        /*0004*/ 	.word	index@(_ZN7cutlass13device_kernelINS_4gemm6kernel13GemmUniversalIN4cute5tupleIJiiiiEEENS1_10collective13CollectiveMmaINS1_35MainloopSm100TmaUmmaWarpSpecializedILi3ELi2ELi2ENS5_IJNS4_1CILi1EEESB_SB_EEEEENS5_IJNSA_ILi128EEENSA_ILi256EEENSA_ILi32EEEEEENS_10tfloat32_tENS5_IJlSB_lEEESI_SJ_NS4_8TiledMMAINS4_8MMA_AtomIJNS4_17SM100_MMA_TF32_SSISI_SI_fLi128ELi256ELNS4_4UMMA5MajorE0ELSO_0ELNSN_7ScaleInE0ELSP_0EEEEEENS4_6LayoutISC_NS5_IJNSA_ILi0EEEST_ST_EEEEENS5_IJNS4_10UnderscoreESW_SW_EEEEENS4_13SM90_TMA_LOADENS4_14ComposedLayoutINS4_7SwizzleILi3ELi4ELi3EEENS4_18smem_ptr_flag_bitsILi32EEENSS_INS5_IJNSA_ILi8EEESG_EEENS5_IJSG_SB_EEEEEEEvNS4_8identityESZ_S19_vS1A_EENS_8epilogue10collective18CollectiveEpilogueINS1C_23Sm100TmaWarpSpecializedILi4ELi2ELi32ELb1ELb0EEEJSH_NS5_IJNSS_ISE_SB_EENSS_ISG_SB_EEEEESI_SJ_SI_SJ_NS1C_6fusion15FusionCallbacksIS1G_NS1K_17LinearCombinationISI_fSI_fLNS_15FloatRoundStyleE2EEESH_S1J_JEEENS4_5SM1004TMEM4LOAD26SM100_TMEM_LOAD_32dp32b32xESZ_S19_NS4_39AutoVectorizingCopyWithAssumedAlignmentILi128EEENS4_14SM90_TMA_STOREES19_S1V_S1V_EEEvvEEEEvNT_6ParamsE)
        /*0008*/ 	.word	0x0000008b


	//----- nvinfo : EIATTR_FRAME_SIZE
	.align		4
.L_19:
        /*000c*/ 	.byte	0x04, 0x11
        /*000e*/ 	.short	(.L_21 - .L_20)
	.align		4
.L_20:
        /*0010*/ 	.word	index@($__internal_2_$__cuda_sm10x_tcgen05_guardrail_trap_unallocated_columns_being_dealloced)
        /*0014*/ 	.word	0x00000000


	//----- nvinfo : EIATTR_FRAME_SIZE
	.align		4
.L_21:
        /*0018*/ 	.byte	0x04, 0x11
        /*001a*/ 	.short	(.L_23 - .L_22)
	.align		4
.L_22:
        /*001c*/ 	.word	index@($__internal_1_$__cuda_sm10x_tcgen05_guardrail_trap_phase_invalid_during_alloc)
        /*0020*/ 	.word	0x00000000


	//----- nvinfo : EIATTR_FRAME_SIZE
	.align		4
.L_23:
        /*0024*/ 	.byte	0x04, 0x11
        /*0026*/ 	.short	(.L_25 - .L_24)
	.align		4
.L_24:
        /*0028*/ 	.word	index@($__internal_0_$__cuda_sm10x_tcgen05_guardrail_trap_col_being_dealloced_not_returned_by_alloc)
        /*002c*/ 	.word	0x00000000


	//----- nvinfo : EIATTR_FRAME_SIZE
	.align		4
.L_25:
        /*0030*/ 	.byte	0x04, 0x11
        /*0032*/ 	.short	(.L_27 - .L_26)
	.align		4
.L_26:
        /*0034*/ 	.word	index@(_ZN7cutlass13device_kernelINS_4gemm6kernel13GemmUniversalIN4cute5tupleIJiiiiEEENS1_10collective13CollectiveMmaINS1_35MainloopSm100TmaUmmaWarpSpecializedILi3ELi2ELi2ENS5_IJNS4_1CILi1EEESB_SB_EEEEENS5_IJNSA_ILi128EEENSA_ILi256EEENSA_ILi32EEEEEENS_10tfloat32_tENS5_IJlSB_lEEESI_SJ_NS4_8TiledMMAINS4_8MMA_AtomIJNS4_17SM100_MMA_TF32_SSISI_SI_fLi128ELi256ELNS4_4UMMA5MajorE0ELSO_0ELNSN_7ScaleInE0ELSP_0EEEEEENS4_6LayoutISC_NS5_IJNSA_ILi0EEEST_ST_EEEEENS5_IJNS4_10UnderscoreESW_SW_EEEEENS4_13SM90_TMA_LOADENS4_14ComposedLayoutINS4_7SwizzleILi3ELi4ELi3EEENS4_18smem_ptr_flag_bitsILi32EEENSS_INS5_IJNSA_ILi8EEESG_EEENS5_IJSG_SB_EEEEEEEvNS4_8identityESZ_S19_vS1A_EENS_8epilogue10collective18CollectiveEpilogueINS1C_23Sm100TmaWarpSpecializedILi4ELi2ELi32ELb1ELb0EEEJSH_NS5_IJNSS_ISE_SB_EENSS_ISG_SB_EEEEESI_SJ_SI_SJ_NS1C_6fusion15FusionCallbacksIS1G_NS1K_17LinearCombinationISI_fSI_fLNS_15FloatRoundStyleE2EEESH_S1J_JEEENS4_5SM1004TMEM4LOAD26SM100_TMEM_LOAD_32dp32b32xESZ_S19_NS4_39AutoVectorizingCopyWithAssumedAlignmentILi128EEENS4_14SM90_TMA_STOREES19_S1V_S1V_EEEvvEEEEvNT_6ParamsE)
        /*0038*/ 	.word	0x00000000


	//----- nvinfo : EIATTR_MIN_STACK_SIZE
	.align		4
.L_27:
        /*003c*/ 	.byte	0x04, 0x12
        /*003e*/ 	.short	(.L_29 - .L_28)
	.align		4
.L_28:
        /*0040*/ 	.word	index@(_ZN7cutlass13device_kernelINS_4gemm6kernel13GemmUniversalIN4cute5tupleIJiiiiEEENS1_10collective13CollectiveMmaINS1_35MainloopSm100TmaUmmaWarpSpecializedILi3ELi2ELi2ENS5_IJNS4_1CILi1EEESB_SB_EEEEENS5_IJNSA_ILi128EEENSA_ILi256EEENSA_ILi32EEEEEENS_10tfloat32_tENS5_IJlSB_lEEESI_SJ_NS4_8TiledMMAINS4_8MMA_AtomIJNS4_17SM100_MMA_TF32_SSISI_SI_fLi128ELi256ELNS4_4UMMA5MajorE0ELSO_0ELNSN_7ScaleInE0ELSP_0EEEEEENS4_6LayoutISC_NS5_IJNSA_ILi0EEEST_ST_EEEEENS5_IJNS4_10UnderscoreESW_SW_EEEEENS4_13SM90_TMA_LOADENS4_14ComposedLayoutINS4_7SwizzleILi3ELi4ELi3EEENS4_18smem_ptr_flag_bitsILi32EEENSS_INS5_IJNSA_ILi8EEESG_EEENS5_IJSG_SB_EEEEEEEvNS4_8identityESZ_S19_vS1A_EENS_8epilogue10collective18CollectiveEpilogueINS1C_23Sm100TmaWarpSpecializedILi4ELi2ELi32ELb1ELb0EEEJSH_NS5_IJNSS_ISE_SB_EENSS_ISG_SB_EEEEESI_SJ_SI_SJ_NS1C_6fusion15FusionCallbacksIS1G_NS1K_17LinearCombinationISI_fSI_fLNS_15FloatRoundStyleE2EEESH_S1J_JEEENS4_5SM1004TMEM4LOAD26SM100_TMEM_LOAD_32dp32b32xESZ_S19_NS4_39AutoVectorizingCopyWithAssumedAlignmentILi128EEENS4_14SM90_TMA_STOREES19_S1V_S1V_EEEvvEEEEvNT_6ParamsE)
        /*0044*/ 	.word	0x00000000
.L_29:


//--------------------- .nv.compat                --------------------------
	.section	.nv.compat,"",@"SHT_CUDA_COMPAT_INFO"
	.align	4
        /*0000*/ 	.byte	0x02, 0x09, 0x01, 0x00, 0x02, 0x02, 0x02, 0x00, 0x02, 0x05, 0x05, 0x00, 0x03, 0x07, 0x01, 0x01
        /*0010*/ 	.byte	0x02, 0x03, 0x01, 0x00, 0x02, 0x06, 0x01, 0x00, 0x04, 0x0b, 0x08, 0x00, 0x09, 0x00, 0x00, 0x00
        /*0020*/ 	.byte	0x00, 0x00, 0x00, 0x00


//--------------------- .nv.info._ZN7cutlass13device_kernelINS_4gemm6kernel13GemmUniversalIN4cute5tupleIJiiiiEEENS1_10collective13CollectiveMmaINS1_35MainloopSm100TmaUmmaWarpSpecializedILi3ELi2ELi2ENS5_IJNS4_1CILi1EEESB_SB_EEEEENS5_IJNSA_ILi128EEENSA_ILi256EEENSA_ILi32EEEEEENS_10tfloat32_tENS5_IJlSB_lEEESI_SJ_NS4_8TiledMMAINS4_8MMA_AtomIJNS4_17SM100_MMA_TF32_SSISI_SI_fLi128ELi256ELNS4_4UMMA5MajorE0ELSO_0ELNSN_7ScaleInE0ELSP_0EEEEEENS4_6LayoutISC_NS5_IJNSA_ILi0EEEST_ST_EEEEENS5_IJNS4_10UnderscoreESW_SW_EEEEENS4_13SM90_TMA_LOADENS4_14ComposedLayoutINS4_7SwizzleILi3ELi4ELi3EEENS4_18smem_ptr_flag_bitsILi32EEENSS_INS5_IJNSA_ILi8EEESG_EEENS5_IJSG_SB_EEEEEEEvNS4_8identityESZ_S19_vS1A_EENS_8epilogue10collective18CollectiveEpilogueINS1C_23Sm100TmaWarpSpecializedILi4ELi2ELi32ELb1ELb0EEEJSH_NS5_IJNSS_ISE_SB_EENSS_ISG_SB_EEEEESI_SJ_SI_SJ_NS1C_6fusion15FusionCallbacksIS1G_NS1K_17LinearCombinationISI_fSI_fLNS_15FloatRoundStyleE2EEESH_S1J_JEEENS4_5SM1004TMEM4LOAD26SM100_TMEM_LOAD_32dp32b32xESZ_S19_NS4_39AutoVectorizingCopyWithAssumedAlignmentILi128EEENS4_14SM90_TMA_STOREES19_S1V_S1V_EEEvvEEEEvNT_6ParamsE --------------------------
	.section	.nv.info._ZN7cutlass13device_kernelINS_4gemm6kernel13GemmUniversalIN4cute5tupleIJiiiiEEENS1_10collective13CollectiveMmaINS1_35MainloopSm100TmaUmmaWarpSpecializedILi3ELi2ELi2ENS5_IJNS4_1CILi1EEESB_SB_EEEEENS5_IJNSA_ILi128EEENSA_ILi256EEENSA_ILi32EEEEEENS_10tfloat32_tENS5_IJlSB_lEEESI_SJ_NS4_8TiledMMAINS4_8MMA_AtomIJNS4_17SM100_MMA_TF32_SSISI_SI_fLi128ELi256ELNS4_4UMMA5MajorE0ELSO_0ELNSN_7ScaleInE0ELSP_0EEEEEENS4_6LayoutISC_NS5_IJNSA_ILi0EEEST_ST_EEEEENS5_IJNS4_10UnderscoreESW_SW_EEEEENS4_13SM90_TMA_LOADENS4_14ComposedLayoutINS4_7SwizzleILi3ELi4ELi3EEENS4_18smem_ptr_flag_bitsILi32EEENSS_INS5_IJNSA_ILi8EEESG_EEENS5_IJSG_SB_EEEEEEEvNS4_8identityESZ_S19_vS1A_EENS_8epilogue10collective18CollectiveEpilogueINS1C_23Sm100TmaWarpSpecializedILi4ELi2ELi32ELb1ELb0EEEJSH_NS5_IJNSS_ISE_SB_EENSS_ISG_SB_EEEEESI_SJ_SI_SJ_NS1C_6fusion15FusionCallbacksIS1G_NS1K_17LinearCombinationISI_fSI_fLNS_15FloatRoundStyleE2EEESH_S1J_JEEENS4_5SM1004TMEM4LOAD26SM100_TMEM_LOAD_32dp32b32xESZ_S19_NS4_39AutoVectorizingCopyWithAssumedAlignmentILi128EEENS4_14SM90_TMA_STOREES19_S1V_S1V_EEEvvEEEEvNT_6ParamsE,"",@"SHT_CUDA_INFO"
	.sectionflags	@""
	.align	4


	//----- nvinfo : EIATTR_CUDA_API_VERSION
	.align		4
        /*0000*/ 	.byte	0x04, 0x37
        /*0002*/ 	.short	(.L_31 - .L_30)
.L_30:
        /*0004*/ 	.word	0x00000082


	//----- nvinfo : EIATTR_KPARAM_INFO
	.align		4
.L_31:
        /*0008*/ 	.byte	0x04, 0x17
        /*000a*/ 	.short	(.L_33 - .L_32)
.L_32:
        /*000c*/ 	.word	0x00000000
        /*0010*/ 	.short	0x0000
        /*0012*/ 	.short	0x0000
        /*0014*/ 	.byte	0x00, 0xf0, 0x01, 0x20


	//----- nvinfo : EIATTR_AT_ENTRY_FRAGMENTS
	.align		4
.L_33:
        /*0018*/ 	.byte	0x04, 0x4f
        /*001a*/ 	.short	(.L_35 - .L_34)


	//   ....[0]....
.L_34:
        /*001c*/ 	.word	0x00000006


	//----- nvinfo : EIATTR_RESERVED_SMEM_USED
	.align		4
.L_35:
        /*0020*/ 	.byte	0x01, 0x41
	.zero		2


	//----- nvinfo : EIATTR_SPARSE_MMA_MASK
	.align		4
        /*0024*/ 	.byte	0x03, 0x50
        /*0026*/ 	.short	0x0000


	//----- nvinfo : EIATTR_TCGEN05_1CTA_USED
	.align		4
        /*0028*/ 	.byte	0x01, 0x51
	.zero		2


	//----- nvinfo : EIATTR_MAXREG_COUNT
	.align		4
        /*002c*/ 	.byte	0x03, 0x1b
        /*002e*/ 	.short	0x00ff


	//----- nvinfo : EIATTR_NUM_BARRIERS
	.align		4
        /*0030*/ 	.byte	0x02, 0x4c
        /*0032*/ 	.byte	0x07
	.zero		1


	//----- nvinfo : EIATTR_EXTERNS
	.align		4
        /*0034*/ 	.byte	0x04, 0x0f
        /*0036*/ 	.short	(.L_37 - .L_36)


	//   ....[0]....
	.align		4
.L_36:
        /*0038*/ 	.word	index@(__assertfail)


	//----- nvinfo : EIATTR_MERCURY_ISA_VERSION
	.align		4
.L_37:
        /*003c*/ 	.byte	0x03, 0x5f
        /*003e*/ 	.short	0x0101


	//----- nvinfo : EIATTR_INT_WARP_WIDE_INSTR_OFFSETS
	.align		4
        /*0040*/ 	.byte	0x04, 0x31
        /*0042*/ 	.short	(.L_39 - .L_38)


	//   ....[0]....
.L_38:
        /*0044*/ 	.word	0x00001d90


	//   ....[1]....
        /*0048*/ 	.word	0x00003630


	//   ....[2]....
        /*004c*/ 	.word	0x00003650


	//   ....[3]....
        /*0050*/ 	.word	0x00003680


	//   ....[4]....
        /*0054*/ 	.word	0x00003fb0


	//   ....[5]....
        /*0058*/ 	.word	0x00004020


	//   ....[6]....
        /*005c*/ 	.word	0x00004110


	//   ....[7]....
        /*0060*/ 	.word	0x00004190


	//   ....[8]....
        /*0064*/ 	.word	0x00004280


	//   ....[9]....
        /*0068*/ 	.word	0x00004300


	//   ....[10]....
        /*006c*/ 	.word	0x00004400


	//   ....[11]....
        /*0070*/ 	.word	0x00004490


	//   ....[12]....
        /*0074*/ 	.word	0x00004590


	//   ....[13]....
        /*0078*/ 	.word	0x00004670


	//   ....[14]....
        /*007c*/ 	.word	0x00004710


	//   ....[15]....
        /*0080*/ 	.word	0x00004800


	//   ....[16]....
        /*0084*/ 	.word	0x000048a0


	//   ....[17]....
        /*0088*/ 	.word	0x000049b0


	//   ....[18]....
        /*008c*/ 	.word	0x00004b10


	//   ....[19]....
        /*0090*/ 	.word	0x00004c60


	//----- nvinfo : EIATTR_COOP_GROUP_MASK_REGIDS
	.align		4
.L_39:
        /*0094*/ 	.byte	0x04, 0x29
        /*0096*/ 	.short	(.L_41 - .L_40)


	//   ....[0]....
.L_40:
        /*0098*/ 	.word	0xffffffff


	//   ....[1]....
        /*009c*/ 	.word	0xffffffff


	//   ....[2]....
        /*00a0*/ 	.word	0xffffffff


	//   ....[3]....
        /*00a4*/ 	.word	0xffffffff


	//   ....[4]....
        /*00a8*/ 	.word	0xffffffff


	//   ....[5]....
        /*00ac*/ 	.word	0xffffffff


	//   ....[6]....
        /*00b0*/ 	.word	0xffffffff


	//   ....[7]....
        /*00b4*/ 	.word	0xffffffff


	//   ....[8]....
        /*00b8*/ 	.word	0xffffffff


	//   ....[9]....
        /*00bc*/ 	.word	0xffffffff


	//   ....[10]....
        /*00c0*/ 	.word	0xffffffff


	//   ....[11]....
        /*00c4*/ 	.word	0xffffffff


	//   ....[12]....
        /*00c8*/ 	.word	0xffffffff


	//----- nvinfo : EIATTR_COOP_GROUP_INSTR_OFFSETS
	.align		4
.L_41:
        /*00cc*/ 	.byte	0x04, 0x28
        /*00ce*/ 	.short	(.L_43 - .L_42)


	//   ....[0]....
.L_42:
        /*00d0*/ 	.word	0x00000090


	//   ....[1]....
        /*00d4*/ 	.word	0x000004d0


	//   ....[2]....
        /*00d8*/ 	.word	0x00000620


	//   ....[3]....
        /*00dc*/ 	.word	0x000007c0


	//   ....[4]....
        /*00e0*/ 	.word	0x000008c0


	//   ....[5]....
        /*00e4*/ 	.word	0x00000a30


	//   ....[6]....
        /*00e8*/ 	.word	0x00000b90


	//   ....[7]....
        /*00ec*/ 	.word	0x00001c70


	//   ....[8]....
        /*00f0*/ 	.word	0x000029c0


	//   ....[9]....
        /*00f4*/ 	.word	0x00002bd0


	//   ....[10]....
        /*00f8*/ 	.word	0x00002c00


	//   ....[11]....
        /*00fc*/ 	.word	0x00003510


	//   ....[12]....
        /*0100*/ 	.word	0x00003740


	//----- nvinfo : EIATTR_VRC_CTA_INIT_COUNT
	.align		4
.L_43:
        /*0104*/ 	.byte	0x02, 0x4a
        /*0106*/ 	.byte	0x80
	.zero		1


	//----- nvinfo : EIATTR_SYSCALL_OFFSETS
	.align		4
        /*0108*/ 	.byte	0x04, 0x46
        /*010a*/ 	.short	(.L_45 - .L_44)


	//   ....[0]....
.L_44:
        /*010c*/ 	.word	0x00005700


	//   ....[1]....
        /*0110*/ 	.word	0x000057f0


	//   ....[2]....
        /*0114*/ 	.word	0x00006160


	//   ....[3]....
        /*0118*/ 	.word	0x00006fb0


	//   ....[4]....
        /*011c*/ 	.word	0x00007dd0


	//   ....[5]....
        /*0120*/ 	.word	0x00008c20


	//   ....[6]....
        /*0124*/ 	.word	0x00009a80


	//   ....[7]....
        /*0128*/ 	.word	0x0000a910


	//   ....[8]....
        /*012c*/ 	.word	0x0000b770


	//   ....[9]....
        /*0130*/ 	.word	0x0000c580


	//----- nvinfo : EIATTR_MBARRIER_INSTR_OFFSETS
	.align		4
.L_45:
        /*0134*/ 	.byte	0x04, 0x39
        /*0136*/ 	.short	(.L_47 - .L_46)


	//   ....[0]....
.L_46:
        /*0138*/ 	.word	0x000005b0
        /*013c*/ 	.word	0x000000ff
        /*0140*/ 	.word	0x00000000
        /*0144*/ 	.short	0x0100
        /*0146*/ 	.byte	0x05
	.zero		1


	//   ....[1]....
        /*0148*/ 	.word	0x000005c0
        /*014c*/ 	.word	0x000000ff
        /*0150*/ 	.word	0x00000018
        /*0154*/ 	.short	0x0100
        /*0156*/ 	.byte	0x05
	.zero		1


	//   ....[2]....
        /*0158*/ 	.word	0x000005d0
        /*015c*/ 	.word	0x000000ff
        /*0160*/ 	.word	0x00000008
        /*0164*/ 	.short	0x0100
        /*0166*/ 	.byte	0x05
	.zero		1


	//   ....[3]....
        /*0168*/ 	.word	0x000005e0
        /*016c*/ 	.word	0x000000ff
        /*0170*/ 	.word	0x00000020
        /*0174*/ 	.short	0x0100
        /*0176*/ 	.byte	0x05
	.zero		1


	//   ....[4]....
        /*0178*/ 	.word	0x000005f0
        /*017c*/ 	.word	0x000000ff
        /*0180*/ 	.word	0x00000010
        /*0184*/ 	.short	0x0100
        /*0186*/ 	.byte	0x05
	.zero		1


	//   ....[5]....
        /*0188*/ 	.word	0x00000600
        /*018c*/ 	.word	0x000000ff
        /*0190*/ 	.word	0x00000028
        /*0194*/ 	.short	0x0100
        /*0196*/ 	.byte	0x05
	.zero		1


	//   ....[6]....
        /*0198*/ 	.word	0x00000730
        /*019c*/ 	.word	0x000000ff
        /*01a0*/ 	.word	0x00000030
        /*01a4*/ 	.short	0x0100
        /*01a6*/ 	.byte	0x07
	.zero		1


	//   ....[7]....
        /*01a8*/ 	.word	0x00000740
        /*01ac*/ 	.word	0x000000ff
        /*01b0*/ 	.word	0x00000050
        /*01b4*/ 	.short	0x0100
        /*01b6*/ 	.byte	0x07
	.zero		1


	//   ....[8]....
        /*01b8*/ 	.word	0x00000750
        /*01bc*/ 	.word	0x000000ff
        /*01c0*/ 	.word	0x00000038
        /*01c4*/ 	.short	0x0100
        /*01c6*/ 	.byte	0x07
	.zero		1


	//   ....[9]....
        /*01c8*/ 	.word	0x00000760
        /*01cc*/ 	.word	0x000000ff
        /*01d0*/ 	.word	0x00000058
        /*01d4*/ 	.short	0x0100
        /*01d6*/ 	.byte	0x07
	.zero		1


	//   ....[10]....
        /*01d8*/ 	.word	0x00000770
        /*01dc*/ 	.word	0x000000ff
        /*01e0*/ 	.word	0x00000040
        /*01e4*/ 	.short	0x0100
        /*01e6*/ 	.byte	0x07
	.zero		1


	//   ....[11]....
        /*01e8*/ 	.word	0x00000780
        /*01ec*/ 	.word	0x000000ff
        /*01f0*/ 	.word	0x00000060
        /*01f4*/ 	.short	0x0100
        /*01f6*/ 	.byte	0x07
	.zero		1


	//   ....[12]....
        /*01f8*/ 	.word	0x00000790
        /*01fc*/ 	.word	0x000000ff
        /*0200*/ 	.word	0x00000048
        /*0204*/ 	.short	0x0100
        /*0206*/ 	.byte	0x07
	.zero		1


	//   ....[13]....
        /*0208*/ 	.word	0x000007a0
        /*020c*/ 	.word	0x000000ff
        /*0210*/ 	.word	0x00000068
        /*0214*/ 	.short	0x0100
        /*0216*/ 	.byte	0x07
	.zero		1


	//   ....[14]....
        /*0218*/ 	.word	0x00000890
        /*021c*/ 	.word	0x000000ff
        /*0220*/ 	.word	0x00000070
        /*0224*/ 	.short	0x0100
        /*0226*/ 	.byte	0x05
	.zero		1


	//   ....[15]....
        /*0228*/ 	.word	0x000008a0
        /*022c*/ 	.word	0x000000ff
        /*0230*/ 	.word	0x00000078
        /*0234*/ 	.short	0x0100
        /*0236*/ 	.byte	0x05
	.zero		1


	//   ....[16]....
        /*0238*/ 	.word	0x000009e0
        /*023c*/ 	.word	0x000000ff
        /*0240*/ 	.word	0x00000080
        /*0244*/ 	.short	0x0100
        /*0246*/ 	.byte	0x05
	.zero		1


	//   ....[17]....
        /*0248*/ 	.word	0x000009f0
        /*024c*/ 	.word	0x000000ff
        /*0250*/ 	.word	0x00000090
        /*0254*/ 	.short	0x0100
        /*0256*/ 	.byte	0x05
	.zero		1


	//   ....[18]....
        /*0258*/ 	.word	0x00000a00
        /*025c*/ 	.word	0x000000ff
        /*0260*/ 	.word	0x00000088
        /*0264*/ 	.short	0x0100
        /*0266*/ 	.byte	0x05
	.zero		1


	//   ....[19]....
        /*0268*/ 	.word	0x00000a10
        /*026c*/ 	.word	0x000000ff
        /*0270*/ 	.word	0x00000098
        /*0274*/ 	.short	0x0100
        /*0276*/ 	.byte	0x05
	.zero		1


	//   ....[20]....
        /*0278*/ 	.word	0x00000b40
        /*027c*/ 	.word	0x000000ff
        /*0280*/ 	.word	0x000000a0
        /*0284*/ 	.short	0x0100
        /*0286*/ 	.byte	0x07
	.zero		1


	//   ....[21]....
        /*0288*/ 	.word	0x00000b50
        /*028c*/ 	.word	0x000000ff
        /*0290*/ 	.word	0x000000b0
        /*0294*/ 	.short	0x0100
        /*0296*/ 	.byte	0x07
	.zero		1


	//   ....[22]....
        /*0298*/ 	.word	0x00000b60
        /*029c*/ 	.word	0x000000ff
        /*02a0*/ 	.word	0x000000a8
        /*02a4*/ 	.short	0x0100
        /*02a6*/ 	.byte	0x07
	.zero		1


	//   ....[23]....
        /*02a8*/ 	.word	0x00000b70
        /*02ac*/ 	.word	0x000000ff
        /*02b0*/ 	.word	0x000000b8
        /*02b4*/ 	.short	0x0100
        /*02b6*/ 	.byte	0x07
	.zero		1


	//   ....[24]....
        /*02b8*/ 	.word	0x00000c60
        /*02bc*/ 	.word	0x000000ff
        /*02c0*/ 	.word	0x000000c0
        /*02c4*/ 	.short	0x0100
        /*02c6*/ 	.byte	0x05
	.zero		1


	//   ....[25]....
        /*02c8*/ 	.word	0x00000c70
        /*02cc*/ 	.word	0x000000ff
        /*02d0*/ 	.word	0x000000d0
        /*02d4*/ 	.short	0x0100
        /*02d6*/ 	.byte	0x05
	.zero		1


	//   ....[26]....
        /*02d8*/ 	.word	0x00000c80
        /*02dc*/ 	.word	0x000000ff
        /*02e0*/ 	.word	0x000000c8
        /*02e4*/ 	.short	0x0100
        /*02e6*/ 	.byte	0x05
	.zero		1


	//   ....[27]....
        /*02e8*/ 	.word	0x00000c90
        /*02ec*/ 	.word	0x000000ff
        /*02f0*/ 	.word	0x000000d8
        /*02f4*/ 	.short	0x0100
        /*02f6*/ 	.byte	0x05
	.zero		1


	//   ....[28]....
        /*02f8*/ 	.word	0x00001570
        /*02fc*/ 	.word	0x00000003
        /*0300*/ 	.word	0x000000d0
        /*0304*/ 	.short	0x010a
        /*0306*/ 	.byte	0xff
	.zero		1


	//   ....[29]....
        /*0308*/ 	.word	0x000015a0
        /*030c*/ 	.word	0x00000003
        /*0310*/ 	.word	0x000000c0
        /*0314*/ 	.short	0x0101
        /*0316*/ 	.byte	0xff
	.zero		1


	//   ....[30]....
        /*0318*/ 	.word	0x00001670
        /*031c*/ 	.word	0x000000ff
        /*0320*/ 	.word	0x00000018
        /*0324*/ 	.short	0x010a
        /*0326*/ 	.byte	0x08
	.zero		1


	//   ....[31]....
        /*0328*/ 	.word	0x00001710
        /*032c*/ 	.word	0x000000ff
        /*0330*/ 	.word	0x00000018
        /*0334*/ 	.short	0x010a
        /*0336*/ 	.byte	0x21
	.zero		1


	//   ....[32]....
        /*0338*/ 	.word	0x00001860
        /*033c*/ 	.word	0x000000ff
        /*0340*/ 	.word	0x00000018
        /*0344*/ 	.short	0x010a
        /*0346*/ 	.byte	0x08
	.zero		1


	//   ....[33]....
        /*0348*/ 	.word	0x00001970
        /*034c*/ 	.word	0x000000ff
        /*0350*/ 	.word	0x00000078
        /*0354*/ 	.short	0x0101
        /*0356*/ 	.byte	0x04
	.zero		1


	//   ....[34]....
        /*0358*/ 	.word	0x00001990
        /*035c*/ 	.word	0x000000ff
        /*0360*/ 	.word	0x00000018
        /*0364*/ 	.short	0x010a
        /*0366*/ 	.byte	0x08
	.zero		1


	//   ....[35]....
        /*0368*/ 	.word	0x00001a10
        /*036c*/ 	.word	0x000000ff
        /*0370*/ 	.word	0x00000018
        /*0374*/ 	.short	0x010a
        /*0376*/ 	.byte	0x11
	.zero		1


	//   ....[36]....
        /*0378*/ 	.word	0x00001b60
        /*037c*/ 	.word	0x000000ff
        /*0380*/ 	.word	0x00000018
        /*0384*/ 	.short	0x010a
        /*0386*/ 	.byte	0x08
	.zero		1


	//   ....[37]....
        /*0388*/ 	.word	0x00001ca0
        /*038c*/ 	.word	0x00000002
        /*0390*/ 	.word	0x00000080
        /*0394*/ 	.short	0x010a
        /*0396*/ 	.byte	0xff
	.zero		1


	//   ....[38]....
        /*0398*/ 	.word	0x00001d60
        /*039c*/ 	.word	0x00000002
        /*03a0*/ 	.word	0x00000000
        /*03a4*/ 	.short	0x0101
        /*03a6*/ 	.byte	0xff
	.zero		1


	//   ....[39]....
        /*03a8*/ 	.word	0x000022c0
        /*03ac*/ 	.word	0x000000ff
        /*03b0*/ 	.word	0x00000000
        /*03b4*/ 	.short	0x010a
        /*03b6*/ 	.byte	0x05
	.zero		1


	//   ....[40]....
        /*03b8*/ 	.word	0x00002350
        /*03bc*/ 	.word	0x000000ff
        /*03c0*/ 	.word	0x00000000
        /*03c4*/ 	.short	0x010a
        /*03c6*/ 	.byte	0x05
	.zero		1


	//   ....[41]....
        /*03c8*/ 	.word	0x000023f0
        /*03cc*/ 	.word	0x00000000
        /*03d0*/ 	.word	0x00000000
        /*03d4*/ 	.short	0x010a
        /*03d6*/ 	.byte	0xff
	.zero		1


	//   ....[42]....
        /*03d8*/ 	.word	0x00002510
        /*03dc*/ 	.word	0x00000000
        /*03e0*/ 	.word	0x000000c0
        /*03e4*/ 	.short	0x010a
        /*03e6*/ 	.byte	0xff
	.zero		1


	//   ....[43]....
        /*03e8*/ 	.word	0x00002570
        /*03ec*/ 	.word	0x00000004
        /*03f0*/ 	.word	0x00000000
        /*03f4*/ 	.short	0x0101
        /*03f6*/ 	.byte	0xff
	.zero		1


	//   ....[44]....
        /*03f8*/ 	.word	0x00002590
        /*03fc*/ 	.word	0x000000ff
        /*0400*/ 	.word	0x00000090
        /*0404*/ 	.short	0x010a
        /*0406*/ 	.byte	0x05
	.zero		1


	//   ....[45]....
        /*0408*/ 	.word	0x000026b0
        /*040c*/ 	.word	0x00000000
        /*0410*/ 	.word	0x00000080
        /*0414*/ 	.short	0x010a
        /*0416*/ 	.byte	0xff
	.zero		1


	//   ....[46]....
        /*0418*/ 	.word	0x000027c0
        /*041c*/ 	.word	0x00000000
        /*0420*/ 	.word	0x00000000
        /*0424*/ 	.short	0x0101
        /*0426*/ 	.byte	0xff
	.zero		1


	//   ....[47]....
        /*0428*/ 	.word	0x00002850
        /*042c*/ 	.word	0x000000ff
        /*0430*/ 	.word	0x00000090
        /*0434*/ 	.short	0x0106
        /*0436*/ 	.byte	0x05
	.zero		1


	//   ....[48]....
        /*0438*/ 	.word	0x00002870
        /*043c*/ 	.word	0x000000ff
        /*0440*/ 	.word	0x00000090
        /*0444*/ 	.short	0x010a
        /*0446*/ 	.byte	0x05
	.zero		1


	//   ....[49]....
        /*0448*/ 	.word	0x00002900
        /*044c*/ 	.word	0x000000ff
        /*0450*/ 	.word	0x00000090
        /*0454*/ 	.short	0x0106
        /*0456*/ 	.byte	0x04
	.zero		1


	//   ....[50]....
        /*0458*/ 	.word	0x00002940
        /*045c*/ 	.word	0x00000000
        /*0460*/ 	.word	0x00000090
        /*0464*/ 	.short	0x010a
        /*0466*/ 	.byte	0xff
	.zero		1


	//   ....[51]....
        /*0468*/ 	.word	0x00002e80
        /*046c*/ 	.word	0x00000000
        /*0470*/ 	.word	0x00000080
        /*0474*/ 	.short	0x010a
        /*0476*/ 	.byte	0xff
	.zero		1


	//   ....[52]....
        /*0478*/ 	.word	0x00002f90
        /*047c*/ 	.word	0x00000003
        /*0480*/ 	.word	0x00000000
        /*0484*/ 	.short	0x0101
        /*0486*/ 	.byte	0xff
	.zero		1


	//   ....[53]....
        /*0488*/ 	.word	0x00002fa0
        /*048c*/ 	.word	0x000000ff
        /*0490*/ 	.word	0x00000000
        /*0494*/ 	.short	0x010a
        /*0496*/ 	.byte	0x06
	.zero		1


	//   ....[54]....
        /*0498*/ 	.word	0x00002fc0
        /*049c*/ 	.word	0x000000ff
        /*04a0*/ 	.word	0x000000b0
        /*04a4*/ 	.short	0x010a
        /*04a6*/ 	.byte	0x07
	.zero		1


	//   ....[55]....
        /*04a8*/ 	.word	0x00003090
        /*04ac*/ 	.word	0x000000ff
        /*04b0*/ 	.word	0x00000000
        /*04b4*/ 	.short	0x010a
        /*04b6*/ 	.byte	0x06
	.zero		1


	//   ....[56]....
        /*04b8*/ 	.word	0x000031c0
        /*04bc*/ 	.word	0x000000ff
        /*04c0*/ 	.word	0x00000000
        /*04c4*/ 	.short	0x010a
        /*04c6*/ 	.byte	0x1a
	.zero		1


	//   ....[57]....
        /*04c8*/ 	.word	0x00003460
        /*04cc*/ 	.word	0x000000ff
        /*04d0*/ 	.word	0x00000000
        /*04d4*/ 	.short	0x010a
        /*04d6*/ 	.byte	0x06
	.zero		1


	//   ....[58]....
        /*04d8*/ 	.word	0x000034f0
        /*04dc*/ 	.word	0x000000ff
        /*04e0*/ 	.word	0x00000000
        /*04e4*/ 	.short	0x010a
        /*04e6*/ 	.byte	0x07
	.zero		1


	//   ....[59]....
        /*04e8*/ 	.word	0x00003950
        /*04ec*/ 	.word	0x00000000
        /*04f0*/ 	.word	0x00000080
        /*04f4*/ 	.short	0x010a
        /*04f6*/ 	.byte	0xff
	.zero		1


	//   ....[60]....
        /*04f8*/ 	.word	0x00003a10
        /*04fc*/ 	.word	0x00000000
        /*0500*/ 	.word	0x00000000
        /*0504*/ 	.short	0x0101
        /*0506*/ 	.byte	0xff
	.zero		1


	//   ....[61]....
        /*0508*/ 	.word	0x00003d30
        /*050c*/ 	.word	0x000000ff
        /*0510*/ 	.word	0x00000078
        /*0514*/ 	.short	0x010a
        /*0516*/ 	.byte	0x07
	.zero		1


	//   ....[62]....
        /*0518*/ 	.word	0x00003f30
        /*051c*/ 	.word	0x000000ff
        /*0520*/ 	.word	0x00000050
        /*0524*/ 	.short	0x010a
        /*0526*/ 	.byte	0x07
	.zero		1


	//   ....[63]....
        /*0528*/ 	.word	0x000040b0
        /*052c*/ 	.word	0x000000ff
        /*0530*/ 	.word	0x00000030
        /*0534*/ 	.short	0x010b
        /*0536*/ 	.byte	0x07
	.zero		1


	//   ....[64]....
        /*0538*/ 	.word	0x000040c0
        /*053c*/ 	.word	0x000000ff
        /*0540*/ 	.word	0x00000000
        /*0544*/ 	.short	0x0101
        /*0546*/ 	.byte	0x15
	.zero		1


	//   ....[65]....
        /*0548*/ 	.word	0x000040e0
        /*054c*/ 	.word	0x000000ff
        /*0550*/ 	.word	0x00000058
        /*0554*/ 	.short	0x010a
        /*0556*/ 	.byte	0x07
	.zero		1


	//   ....[66]....
        /*0558*/ 	.word	0x00004220
        /*055c*/ 	.word	0x000000ff
        /*0560*/ 	.word	0x00000038
        /*0564*/ 	.short	0x010b
        /*0566*/ 	.byte	0x07
	.zero		1


	//   ....[67]....
        /*0568*/ 	.word	0x00004230
        /*056c*/ 	.word	0x000000ff
        /*0570*/ 	.word	0x00000000
        /*0574*/ 	.short	0x0101
        /*0576*/ 	.byte	0x0f
	.zero		1


	//   ....[68]....
        /*0578*/ 	.word	0x00004250
        /*057c*/ 	.word	0x000000ff
        /*0580*/ 	.word	0x00000060
        /*0584*/ 	.short	0x010a
        /*0586*/ 	.byte	0x07
	.zero		1


	//   ....[69]....
        /*0588*/ 	.word	0x000043a0
        /*058c*/ 	.word	0x000000ff
        /*0590*/ 	.word	0x00000040
        /*0594*/ 	.short	0x010b
        /*0596*/ 	.byte	0x07
	.zero		1


	//   ....[70]....
        /*0598*/ 	.word	0x000043b0
        /*059c*/ 	.word	0x000000ff
        /*05a0*/ 	.word	0x00000000
        /*05a4*/ 	.short	0x0101
        /*05a6*/ 	.byte	0x0e
	.zero		1


	//   ....[71]....
        /*05a8*/ 	.word	0x000043d0
        /*05ac*/ 	.word	0x000000ff
        /*05b0*/ 	.word	0x00000068
        /*05b4*/ 	.short	0x010a
        /*05b6*/ 	.byte	0x07
	.zero		1


	//   ....[72]....
        /*05b8*/ 	.word	0x00004530
        /*05bc*/ 	.word	0x000000ff
        /*05c0*/ 	.word	0x00000048
        /*05c4*/ 	.short	0x010b
        /*05c6*/ 	.byte	0x07
	.zero		1


	//   ....[73]....
        /*05c8*/ 	.word	0x00004540
        /*05cc*/ 	.word	0x000000ff
        /*05d0*/ 	.word	0x00000000
        /*05d4*/ 	.short	0x0101
        /*05d6*/ 	.byte	0x0d
	.zero		1


	//   ....[74]....
        /*05d8*/ 	.word	0x00004560
        /*05dc*/ 	.word	0x000000ff
        /*05e0*/ 	.word	0x00000050
        /*05e4*/ 	.short	0x010a
        /*05e6*/ 	.byte	0x07
	.zero		1


	//   ....[75]....
        /*05e8*/ 	.word	0x000046b0
        /*05ec*/ 	.word	0x000000ff
        /*05f0*/ 	.word	0x00000030
        /*05f4*/ 	.short	0x010b
        /*05f6*/ 	.byte	0x07
	.zero		1


	//   ....[76]....
        /*05f8*/ 	.word	0x000046c0
        /*05fc*/ 	.word	0x000000ff
        /*0600*/ 	.word	0x00000000
        /*0604*/ 	.short	0x0101
        /*0606*/ 	.byte	0x15
	.zero		1


	//   ....[77]....
        /*0608*/ 	.word	0x000046e0
        /*060c*/ 	.word	0x000000ff
        /*0610*/ 	.word	0x00000058
        /*0614*/ 	.short	0x010a
        /*0616*/ 	.byte	0x07
	.zero		1


	//   ....[78]....
        /*0618*/ 	.word	0x00004840
        /*061c*/ 	.word	0x000000ff
        /*0620*/ 	.word	0x00000038
        /*0624*/ 	.short	0x010b
        /*0626*/ 	.byte	0x07
	.zero		1


	//   ....[79]....
        /*0628*/ 	.word	0x00004850
        /*062c*/ 	.word	0x000000ff
        /*0630*/ 	.word	0x00000000
        /*0634*/ 	.short	0x0101
        /*0636*/ 	.byte	0x0f
	.zero		1


	//   ....[80]....
        /*0638*/ 	.word	0x00004860
        /*063c*/ 	.word	0x000000ff
        /*0640*/ 	.word	0x00000060
        /*0644*/ 	.short	0x010a
        /*0646*/ 	.byte	0x07
	.zero		1


	//   ....[81]....
        /*0648*/ 	.word	0x00004a00
        /*064c*/ 	.word	0x000000ff
        /*0650*/ 	.word	0x00000040
        /*0654*/ 	.short	0x010b
        /*0656*/ 	.byte	0x07
	.zero		1


	//   ....[82]....
        /*0658*/ 	.word	0x00004a70
        /*065c*/ 	.word	0x000000ff
        /*0660*/ 	.word	0x00000000
        /*0664*/ 	.short	0x0101
        /*0666*/ 	.byte	0x0e
	.zero		1


	//   ....[83]....
        /*0668*/ 	.word	0x00004aa0
        /*066c*/ 	.word	0x000000ff
        /*0670*/ 	.word	0x00000068
        /*0674*/ 	.short	0x010a
        /*0676*/ 	.byte	0x07
	.zero		1


	//   ....[84]....
        /*0678*/ 	.word	0x00004ca0
        /*067c*/ 	.word	0x000000ff
        /*0680*/ 	.word	0x00000048
        /*0684*/ 	.short	0x010b
        /*0686*/ 	.byte	0x07
	.zero		1


	//   ....[85]....
        /*0688*/ 	.word	0x00004cc0
        /*068c*/ 	.word	0x000000ff
        /*0690*/ 	.word	0x00000000
        /*0694*/ 	.short	0x0101
        /*0696*/ 	.byte	0x0d
	.zero		1


	//   ....[86]....
        /*0698*/ 	.word	0x00004ce0
        /*069c*/ 	.word	0x000000ff
        /*06a0*/ 	.word	0x00000050
        /*06a4*/ 	.short	0x010a
        /*06a6*/ 	.byte	0x07
	.zero		1


	//   ....[87]....
        /*06a8*/ 	.word	0x00004d00
        /*06ac*/ 	.word	0x000000ff
        /*06b0*/ 	.word	0x00000058
        /*06b4*/ 	.short	0x010a
        /*06b6*/ 	.byte	0x07
	.zero		1


	//   ....[88]....
        /*06b8*/ 	.word	0x00004d20
        /*06bc*/ 	.word	0x000000ff
        /*06c0*/ 	.word	0x00000060
        /*06c4*/ 	.short	0x010a
        /*06c6*/ 	.byte	0x07
	.zero		1


	//   ....[89]....
        /*06c8*/ 	.word	0x00004d70
        /*06cc*/ 	.word	0x00000002
        /*06d0*/ 	.word	0x00000068
        /*06d4*/ 	.short	0x010a
        /*06d6*/ 	.byte	0xff
	.zero		1


	//   ....[90]....
        /*06d8*/ 	.word	0x000050c0
        /*06dc*/ 	.word	0x00000000
        /*06e0*/ 	.word	0x00000080
        /*06e4*/ 	.short	0x010a
        /*06e6*/ 	.byte	0xff
	.zero		1


	//   ....[91]....
        /*06e8*/ 	.word	0x000051d0
        /*06ec*/ 	.word	0x00000000
        /*06f0*/ 	.word	0x00000000
        /*06f4*/ 	.short	0x0101
        /*06f6*/ 	.byte	0xff
	.zero		1


	//   ....[92]....
        /*06f8*/ 	.word	0x00005c80
        /*06fc*/ 	.word	0x000000ff
        /*0700*/ 	.word	0x00000030
        /*0704*/ 	.short	0x010a
        /*0706*/ 	.byte	0x30
	.zero		1


	//   ....[93]....
        /*0708*/ 	.word	0x00005d60
        /*070c*/ 	.word	0x0000003b
        /*0710*/ 	.word	0x000000a0
        /*0714*/ 	.short	0x010a
        /*0716*/ 	.byte	0xff
	.zero		1


	//   ....[94]....
        /*0718*/ 	.word	0x00005f10
        /*071c*/ 	.word	0x000000ff
        /*0720*/ 	.word	0x00000030
        /*0724*/ 	.short	0x010a
        /*0726*/ 	.byte	0x30
	.zero		1


	//   ....[95]....
        /*0728*/ 	.word	0x00006040
        /*072c*/ 	.word	0x0000003b
        /*0730*/ 	.word	0x000000a0
        /*0734*/ 	.short	0x010a
        /*0736*/ 	.byte	0xff
	.zero		1


	//   ....[96]....
        /*0738*/ 	.word	0x00006c50
        /*073c*/ 	.word	0x00000000
        /*0740*/ 	.word	0x00000000
        /*0744*/ 	.short	0x0101
        /*0746*/ 	.byte	0xff
	.zero		1


	//   ....[97]....
        /*0748*/ 	.word	0x00006c60
        /*074c*/ 	.word	0x00000003
        /*0750*/ 	.word	0x00000030
        /*0754*/ 	.short	0x010a
        /*0756*/ 	.byte	0xff
	.zero		1


	//   ....[98]....
        /*0758*/ 	.word	0x00006d40
        /*075c*/ 	.word	0x00000003
        /*0760*/ 	.word	0x00000030
        /*0764*/ 	.short	0x010a
        /*0766*/ 	.byte	0xff
	.zero		1


	//   ....[99]....
        /*0768*/ 	.word	0x00007a70
        /*076c*/ 	.word	0x00000085
        /*0770*/ 	.word	0x00000000
        /*0774*/ 	.short	0x0101
        /*0776*/ 	.byte	0xff
	.zero		1


	//   ....[100]....
        /*0778*/ 	.word	0x00007a90
        /*077c*/ 	.word	0x00000086
        /*0780*/ 	.word	0x00000030
        /*0784*/ 	.short	0x010a
        /*0786*/ 	.byte	0xff
	.zero		1


	//   ....[101]....
        /*0788*/ 	.word	0x00007b60
        /*078c*/ 	.word	0x00000086
        /*0790*/ 	.word	0x00000030
        /*0794*/ 	.short	0x010a
        /*0796*/ 	.byte	0xff
	.zero		1


	//   ....[102]....
        /*0798*/ 	.word	0x00008890
        /*079c*/ 	.word	0x00000085
        /*07a0*/ 	.word	0x00000000
        /*07a4*/ 	.short	0x0101
        /*07a6*/ 	.byte	0xff
	.zero		1


	//   ....[103]....
        /*07a8*/ 	.word	0x000088b0
        /*07ac*/ 	.word	0x00000086
        /*07b0*/ 	.word	0x00000030
        /*07b4*/ 	.short	0x010a
        /*07b6*/ 	.byte	0xff
	.zero		1


	//   ....[104]....
        /*07b8*/ 	.word	0x00008990
        /*07bc*/ 	.word	0x00000086
        /*07c0*/ 	.word	0x00000030
        /*07c4*/ 	.short	0x010a
        /*07c6*/ 	.byte	0xff
	.zero		1


	//   ....[105]....
        /*07c8*/ 	.word	0x000096e0
        /*07cc*/ 	.word	0x00000086
        /*07d0*/ 	.word	0x00000000
        /*07d4*/ 	.short	0x0101
        /*07d6*/ 	.byte	0xff
	.zero		1


	//   ....[106]....
        /*07d8*/ 	.word	0x00009700
        /*07dc*/ 	.word	0x00000087
        /*07e0*/ 	.word	0x00000030
        /*07e4*/ 	.short	0x010a
        /*07e6*/ 	.byte	0xff
	.zero		1


	//   ....[107]....
        /*07e8*/ 	.word	0x000097d0
        /*07ec*/ 	.word	0x00000087
        /*07f0*/ 	.word	0x00000030
        /*07f4*/ 	.short	0x010a
        /*07f6*/ 	.byte	0xff
	.zero		1


	//   ....[108]....
        /*07f8*/ 	.word	0x0000a570
        /*07fc*/ 	.word	0x0000003c
        /*0800*/ 	.word	0x00000000
        /*0804*/ 	.short	0x0101
        /*0806*/ 	.byte	0xff
	.zero		1


	//   ....[109]....
        /*0808*/ 	.word	0x0000a590
        /*080c*/ 	.word	0x00000033
        /*0810*/ 	.word	0x00000030
        /*0814*/ 	.short	0x010a
        /*0816*/ 	.byte	0xff
	.zero		1


	//   ....[110]....
        /*0818*/ 	.word	0x0000a660
        /*081c*/ 	.word	0x00000033
        /*0820*/ 	.word	0x00000030
        /*0824*/ 	.short	0x010a
        /*0826*/ 	.byte	0xff
	.zero		1


	//   ....[111]....
        /*0828*/ 	.word	0x0000b3d0
        /*082c*/ 	.word	0x00000033
        /*0830*/ 	.word	0x00000000
        /*0834*/ 	.short	0x0101
        /*0836*/ 	.byte	0xff
	.zero		1


	//   ....[112]....
        /*0838*/ 	.word	0x0000b3f0
        /*083c*/ 	.word	0x00000000
        /*0840*/ 	.word	0x00000030
        /*0844*/ 	.short	0x010a
        /*0846*/ 	.byte	0xff
	.zero		1


	//   ....[113]....
        /*0848*/ 	.word	0x0000b4c0
        /*084c*/ 	.word	0x00000000
        /*0850*/ 	.word	0x00000030
        /*0854*/ 	.short	0x010a
        /*0856*/ 	.byte	0xff
	.zero		1


	//   ....[114]....
        /*0858*/ 	.word	0x0000c230
        /*085c*/ 	.word	0x00000033
        /*0860*/ 	.word	0x00000000
        /*0864*/ 	.short	0x0101
        /*0866*/ 	.byte	0xff
	.zero		1


	//   ....[115]....
        /*0868*/ 	.word	0x0000c250
        /*086c*/ 	.word	0x00000000
        /*0870*/ 	.word	0x00000030
        /*0874*/ 	.short	0x010a
        /*0876*/ 	.byte	0xff
	.zero		1


	//   ....[116]....
        /*0878*/ 	.word	0x0000c320
        /*087c*/ 	.word	0x00000000
        /*0880*/ 	.word	0x00000030
        /*0884*/ 	.short	0x010a
        /*0886*/ 	.byte	0xff
	.zero		1


	//   ....[117]....
        /*0888*/ 	.word	0x0000c6f0
        /*088c*/ 	.word	0x000000ff
        /*0890*/ 	.word	0x00000000
        /*0894*/ 	.short	0x0101
        /*0896*/ 	.byte	0x05
	.zero		1


	//   ....[118]....
        /*0898*/ 	.word	0x0000d0a0
        /*089c*/ 	.word	0x00000000
        /*08a0*/ 	.word	0x00000000
        /*08a4*/ 	.short	0x0101
        /*08a6*/ 	.byte	0xff
	.zero		1


	//   ....[119]....
        /*08a8*/ 	.word	0x0000d310
        /*08ac*/ 	.word	0x000000ff
        /*08b0*/ 	.word	0x00000000
        /*08b4*/ 	.short	0x0101
        /*08b6*/ 	.byte	0x04
	.zero		1


	//   ....[120]....
        /*08b8*/ 	.word	0x0000d330
        /*08bc*/ 	.word	0x00000003
        /*08c0*/ 	.word	0x000000d0
        /*08c4*/ 	.short	0x010a
        /*08c6*/ 	.byte	0xff
	.zero		1


	//   ....[121]....
        /*08c8*/ 	.word	0x0000d390
        /*08cc*/ 	.word	0x00000002
        /*08d0*/ 	.word	0x00000018
        /*08d4*/ 	.short	0x010a
        /*08d6*/ 	.byte	0xff
	.zero		1


	//   ....[122]....
        /*08d8*/ 	.word	0x0000d3f0
        /*08dc*/ 	.word	0x00000002
        /*08e0*/ 	.word	0x00000018
        /*08e4*/ 	.short	0x010a
        /*08e6*/ 	.byte	0xff
	.zero		1


	//   ....[123]....
        /*08e8*/ 	.word	0x0000d440
        /*08ec*/ 	.word	0x00000002
        /*08f0*/ 	.word	0x00000080
        /*08f4*/ 	.short	0x010a
        /*08f6*/ 	.byte	0xff
	.zero		1


	//   ....[124]....
        /*08f8*/ 	.word	0x0000d4a0
        /*08fc*/ 	.word	0x00000000
        /*0900*/ 	.word	0x00000000
        /*0904*/ 	.short	0x010a
        /*0906*/ 	.byte	0xff
	.zero		1


	//   ....[125]....
        /*0908*/ 	.word	0x0000d500
        /*090c*/ 	.word	0x00000000
        /*0910*/ 	.word	0x00000000
        /*0914*/ 	.short	0x010a
        /*0916*/ 	.byte	0xff
	.zero		1


	//   ....[126]....
        /*0918*/ 	.word	0x0000d550
        /*091c*/ 	.word	0x00000000
        /*0920*/ 	.word	0x000000c0
        /*0924*/ 	.short	0x010a
        /*0926*/ 	.byte	0xff
	.zero		1


	//   ....[127]....
        /*0928*/ 	.word	0x0000d5b0
        /*092c*/ 	.word	0x00000000
        /*0930*/ 	.word	0x00000090
        /*0934*/ 	.short	0x010a
        /*0936*/ 	.byte	0xff
	.zero		1


	//   ....[128]....
        /*0938*/ 	.word	0x0000d600
        /*093c*/ 	.word	0x00000000
        /*0940*/ 	.word	0x00000080
        /*0944*/ 	.short	0x010a
        /*0946*/ 	.byte	0xff
	.zero		1


	//   ....[129]....
        /*0948*/ 	.word	0x0000d660
        /*094c*/ 	.word	0x00000000
        /*0950*/ 	.word	0x00000090
        /*0954*/ 	.short	0x010a
        /*0956*/ 	.byte	0xff
	.zero		1


	//   ....[130]....
        /*0958*/ 	.word	0x0000d6b0
        /*095c*/ 	.word	0x00000000
        /*0960*/ 	.word	0x00000080
        /*0964*/ 	.short	0x010a
        /*0966*/ 	.byte	0xff
	.zero		1


	//   ....[131]....
        /*0968*/ 	.word	0x0000d710
        /*096c*/ 	.word	0x00000003
        /*0970*/ 	.word	0x000000b0
        /*0974*/ 	.short	0x010a
        /*0976*/ 	.byte	0xff
	.zero		1


	//   ....[132]....
        /*0978*/ 	.word	0x0000d770
        /*097c*/ 	.word	0x00000000
        /*0980*/ 	.word	0x00000000
        /*0984*/ 	.short	0x010a
        /*0986*/ 	.byte	0xff
	.zero		1


	//   ....[133]....
        /*0988*/ 	.word	0x0000d7d0
        /*098c*/ 	.word	0x00000000
        /*0990*/ 	.word	0x00000000
        /*0994*/ 	.short	0x010a
        /*0996*/ 	.byte	0xff
	.zero		1


	//   ....[134]....
        /*0998*/ 	.word	0x0000d830
        /*099c*/ 	.word	0x00000000
        /*09a0*/ 	.word	0x00000000
        /*09a4*/ 	.short	0x010a
        /*09a6*/ 	.byte	0xff
	.zero		1


	//   ....[135]....
        /*09a8*/ 	.word	0x0000d880
        /*09ac*/ 	.word	0x00000000
        /*09b0*/ 	.word	0x00000080
        /*09b4*/ 	.short	0x010a
        /*09b6*/ 	.byte	0xff
	.zero		1


	//   ....[136]....
        /*09b8*/ 	.word	0x0000d8e0
        /*09bc*/ 	.word	0x00000000
        /*09c0*/ 	.word	0x00000078
        /*09c4*/ 	.short	0x010a
        /*09c6*/ 	.byte	0xff
	.zero		1


	//   ....[137]....
        /*09c8*/ 	.word	0x0000d940
        /*09cc*/ 	.word	0x00000003
        /*09d0*/ 	.word	0x00000050
        /*09d4*/ 	.short	0x010a
        /*09d6*/ 	.byte	0xff
	.zero		1


	//   ....[138]....
        /*09d8*/ 	.word	0x0000d9a0
        /*09dc*/ 	.word	0x00000003
        /*09e0*/ 	.word	0x00000058
        /*09e4*/ 	.short	0x010a
        /*09e6*/ 	.byte	0xff
	.zero		1


	//   ....[139]....
        /*09e8*/ 	.word	0x0000da00
        /*09ec*/ 	.word	0x00000003
        /*09f0*/ 	.word	0x00000060
        /*09f4*/ 	.short	0x010a
        /*09f6*/ 	.byte	0xff
	.zero		1


	//   ....[140]....
        /*09f8*/ 	.word	0x0000da60
        /*09fc*/ 	.word	0x00000003
        /*0a00*/ 	.word	0x00000068
        /*0a04*/ 	.short	0x010a
        /*0a06*/ 	.byte	0xff
	.zero		1


	//   ....[141]....
        /*0a08*/ 	.word	0x0000dac0
        /*0a0c*/ 	.word	0x00000003
        /*0a10*/ 	.word	0x00000050
        /*0a14*/ 	.short	0x010a
        /*0a16*/ 	.byte	0xff
	.zero		1


	//   ....[142]....
        /*0a18*/ 	.word	0x0000db20
        /*0a1c*/ 	.word	0x00000003
        /*0a20*/ 	.word	0x00000058
        /*0a24*/ 	.short	0x010a
        /*0a26*/ 	.byte	0xff
	.zero		1


	//   ....[143]....
        /*0a28*/ 	.word	0x0000db80
        /*0a2c*/ 	.word	0x00000003
        /*0a30*/ 	.word	0x00000060
        /*0a34*/ 	.short	0x010a
        /*0a36*/ 	.byte	0xff
	.zero		1


	//   ....[144]....
        /*0a38*/ 	.word	0x0000dbe0
        /*0a3c*/ 	.word	0x00000003
        /*0a40*/ 	.word	0x00000068
        /*0a44*/ 	.short	0x010a
        /*0a46*/ 	.byte	0xff
	.zero		1


	//   ....[145]....
        /*0a48*/ 	.word	0x0000dc40
        /*0a4c*/ 	.word	0x00000003
        /*0a50*/ 	.word	0x00000050
        /*0a54*/ 	.short	0x010a
        /*0a56*/ 	.byte	0xff
	.zero		1


	//   ....[146]....
        /*0a58*/ 	.word	0x0000dca0
        /*0a5c*/ 	.word	0x00000003
        /*0a60*/ 	.word	0x00000058
        /*0a64*/ 	.short	0x010a
        /*0a66*/ 	.byte	0xff
	.zero		1


	//   ....[147]....
        /*0a68*/ 	.word	0x0000dd00
        /*0a6c*/ 	.word	0x00000003
        /*0a70*/ 	.word	0x00000060
        /*0a74*/ 	.short	0x010a
        /*0a76*/ 	.byte	0xff
	.zero		1


	//   ....[148]....
        /*0a78*/ 	.word	0x0000dd50
        /*0a7c*/ 	.word	0x00000000
        /*0a80*/ 	.word	0x00000080
        /*0a84*/ 	.short	0x010a
        /*0a86*/ 	.byte	0xff
	.zero		1


	//   ....[149]....
        /*0a88*/ 	.word	0x0000ddb0
        /*0a8c*/ 	.word	0x00000002
        /*0a90*/ 	.word	0x00000030
        /*0a94*/ 	.short	0x010a
        /*0a96*/ 	.byte	0xff
	.zero		1


	//   ....[150]....
        /*0a98*/ 	.word	0x0000de00
        /*0a9c*/ 	.word	0x0000003b
        /*0aa0*/ 	.word	0x000000a0
        /*0aa4*/ 	.short	0x010a
        /*0aa6*/ 	.byte	0xff
	.zero		1


	//   ....[151]....
        /*0aa8*/ 	.word	0x0000de50
        /*0aac*/ 	.word	0x00000003
        /*0ab0*/ 	.word	0x00000030
        /*0ab4*/ 	.short	0x010a
        /*0ab6*/ 	.byte	0xff
	.zero		1


	//   ....[152]....
        /*0ab8*/ 	.word	0x0000dea0
        /*0abc*/ 	.word	0x00000086
        /*0ac0*/ 	.word	0x00000030
        /*0ac4*/ 	.short	0x010a
        /*0ac6*/ 	.byte	0xff
	.zero		1


	//   ....[153]....
        /*0ac8*/ 	.word	0x0000def0
        /*0acc*/ 	.word	0x00000086
        /*0ad0*/ 	.word	0x00000030
        /*0ad4*/ 	.short	0x010a
        /*0ad6*/ 	.byte	0xff
	.zero		1


	//   ....[154]....
        /*0ad8*/ 	.word	0x0000df40
        /*0adc*/ 	.word	0x00000087
        /*0ae0*/ 	.word	0x00000030
        /*0ae4*/ 	.short	0x010a
        /*0ae6*/ 	.byte	0xff
	.zero		1


	//   ....[155]....
        /*0ae8*/ 	.word	0x0000df90
        /*0aec*/ 	.word	0x00000033
        /*0af0*/ 	.word	0x00000030
        /*0af4*/ 	.short	0x010a
        /*0af6*/ 	.byte	0xff
	.zero		1


	//   ....[156]....
        /*0af8*/ 	.word	0x0000dfe0
        /*0afc*/ 	.word	0x00000000
        /*0b00*/ 	.word	0x00000030
        /*0b04*/ 	.short	0x010a
        /*0b06*/ 	.byte	0xff
	.zero		1


	//   ....[157]....
        /*0b08*/ 	.word	0x0000e030
        /*0b0c*/ 	.word	0x00000000
        /*0b10*/ 	.word	0x00000030
        /*0b14*/ 	.short	0x010a
        /*0b16*/ 	.byte	0xff
	.zero		1


	//----- nvinfo : EIATTR_NUM_MBARRIERS
	.align		4
.L_47:
        /*0b18*/ 	.byte	0x03, 0x38
        /*0b1a*/ 	.short	0x001c


	//----- nvinfo : EIATTR_EXIT_INSTR_OFFSETS
	.align		4
        /*0b1c*/ 	.byte	0x04, 0x1c
        /*0b1e*/ 	.short	(.L_49 - .L_48)


	//   ....[0]....
.L_48:
        /*0b20*/ 	.word	0x00002420


	//   ....[1]....
        /*0b24*/ 	.word	0x00002910


	//   ....[2]....
        /*0b28*/ 	.word	0x00002970


	//   ....[3]....
        /*0b2c*/ 	.word	0x00003750


	//   ....[4]....
        /*0b30*/ 	.word	0x00004da0


	//   ....[5]....
        /*0b34*/ 	.word	0x00004de0


	//   ....[6]....
        /*0b38*/ 	.word	0x0000d200


	//   ....[7]....
        /*0b3c*/ 	.word	0x0000d280


	//   ....[8]....
        /*0b40*/ 	.word	0x0000d2b0


	//   ....[9]....
        /*0b44*/ 	.word	0x0000d320


	//----- nvinfo : EIATTR_MAX_THREADS
	.align		4
.L_49:
        /*0b48*/ 	.byte	0x04, 0x05
        /*0b4a*/ 	.short	(.L_51 - .L_50)
.L_50:
        /*0b4c*/ 	.word	0x00000100
        /*0b50*/ 	.word	0x00000001
        /*0b54*/ 	.word	0x00000001


	//----- nvinfo : EIATTR_CRS_STACK_SIZE
	.align		4
.L_51:
        /*0b58*/ 	.byte	0x04, 0x1e
        /*0b5a*/ 	.short	(.L_53 - .L_52)
.L_52:
        /*0b5c*/ 	.word	0x00000000


	//----- nvinfo : EIATTR_CBANK_PARAM_SIZE
	.align		4
.L_53:
        /*0b60*/ 	.byte	0x03, 0x19
        /*0b62*/ 	.short	0x0800


	//----- nvinfo : EIATTR_PARAM_CBANK
	.align		4
        /*0b64*/ 	.byte	0x04, 0x0a
        /*0b66*/ 	.short	(.L_55 - .L_54)
	.align		4
.L_54:
        /*0b68*/ 	.word	index@(.nv.constant0._ZN7cutlass13device_kernelINS_4gemm6kernel13GemmUniversalIN4cute5tupleIJiiiiEEENS1_10collective13CollectiveMmaINS1_35MainloopSm100TmaUmmaWarpSpecializedILi3ELi2ELi2ENS5_IJNS4_1CILi1EEESB_SB_EEEEENS5_IJNSA_ILi128EEENSA_ILi256EEENSA_ILi32EEEEEENS_10tfloat32_tENS5_IJlSB_lEEESI_SJ_NS4_8TiledMMAINS4_8MMA_AtomIJNS4_17SM100_MMA_TF32_SSISI_SI_fLi128ELi256ELNS4_4UMMA5MajorE0ELSO_0ELNSN_7ScaleInE0ELSP_0EEEEEENS4_6LayoutISC_NS5_IJNSA_ILi0EEEST_ST_EEEEENS5_IJNS4_10UnderscoreESW_SW_EEEEENS4_13SM90_TMA_LOADENS4_14ComposedLayoutINS4_7SwizzleILi3ELi4ELi3EEENS4_18smem_ptr_flag_bitsILi32EEENSS_INS5_IJNSA_ILi8EEESG_EEENS5_IJSG_SB_EEEEEEEvNS4_8identityESZ_S19_vS1A_EENS_8epilogue10collective18CollectiveEpilogueINS1C_23Sm100TmaWarpSpecializedILi4ELi2ELi32ELb1ELb0EEEJSH_NS5_IJNSS_ISE_SB_EENSS_ISG_SB_EEEEESI_SJ_SI_SJ_NS1C_6fusion15FusionCallbacksIS1G_NS1K_17LinearCombinationISI_fSI_fLNS_15FloatRoundStyleE2EEESH_S1J_JEEENS4_5SM1004TMEM4LOAD26SM100_TMEM_LOAD_32dp32b32xESZ_S19_NS4_39AutoVectorizingCopyWithAssumedAlignmentILi128EEENS4_14SM90_TMA_STOREES19_S1V_S1V_EEEvvEEEEvNT_6ParamsE)
        /*0b6c*/ 	.short	0x0380
        /*0b6e*/ 	.short	0x0800


	//----- nvinfo : EIATTR_SW_WAR
	.align		4
.L_55:
        /*0b70*/ 	.byte	0x04, 0x36
        /*0b72*/ 	.short	(.L_57 - .L_56)
.L_56:
        /*0b74*/ 	.word	0x00000008
.L_57:


//--------------------- .nv.callgraph             --------------------------
	.section	.nv.callgraph,"",@"SHT_CUDA_CALLGRAPH"
	.align	4
	.sectionentsize	8
	.align		4
        /*0000*/ 	.word	0x00000000
	.align		4
        /*0004*/ 	.word	0xffffffff
	.align		4
        /*0008*/ 	.word	index@(_ZN7cutlass13device_kernelINS_4gemm6kernel13GemmUniversalIN4cute5tupleIJiiiiEEENS1_10collective13CollectiveMmaINS1_35MainloopSm100TmaUmmaWarpSpecializedILi3ELi2ELi2ENS5_IJNS4_1CILi1EEESB_SB_EEEEENS5_IJNSA_ILi128EEENSA_ILi256EEENSA_ILi32EEEEEENS_10tfloat32_tENS5_IJlSB_lEEESI_SJ_NS4_8TiledMMAINS4_8MMA_AtomIJNS4_17SM100_MMA_TF32_SSISI_SI_fLi128ELi256ELNS4_4UMMA5MajorE0ELSO_0ELNSN_7ScaleInE0ELSP_0EEEEEENS4_6LayoutISC_NS5_IJNSA_ILi0EEEST_ST_EEEEENS5_IJNS4_10UnderscoreESW_SW_EEEEENS4_13SM90_TMA_LOADENS4_14ComposedLayoutINS4_7SwizzleILi3ELi4ELi3EEENS4_18smem_ptr_flag_bitsILi32EEENSS_INS5_IJNSA_ILi8EEESG_EEENS5_IJSG_SB_EEEEEEEvNS4_8identityESZ_S19_vS1A_EENS_8epilogue10collective18CollectiveEpilogueINS1C_23Sm100TmaWarpSpecializedILi4ELi2ELi32ELb1ELb0EEEJSH_NS5_IJNSS_ISE_SB_EENSS_ISG_SB_EEEEESI_SJ_SI_SJ_NS1C_6fusion15FusionCallbacksIS1G_NS1K_17LinearCombinationISI_fSI_fLNS_15FloatRoundStyleE2EEESH_S1J_JEEENS4_5SM1004TMEM4LOAD26SM100_TMEM_LOAD_32dp32b32xESZ_S19_NS4_39AutoVectorizingCopyWithAssumedAlignmentILi128EEENS4_14SM90_TMA_STOREES19_S1V_S1V_EEEvvEEEEvNT_6ParamsE)
	.align		4
        /*000c*/ 	.word	index@(__assertfail)
	.align		4
        /*0010*/ 	.word	0x00000000
	.align		4
        /*0014*/ 	.word	0xfffffffe
	.align		4
        /*0018*/ 	.word	0x00000000
	.align		4
        /*001c*/ 	.word	0xfffffffd
	.align		4
        /*0020*/ 	.word	0x00000000
	.align		4
        /*0024*/ 	.word	0xfffffffc


//--------------------- .nv.constant4             --------------------------
	.section	.nv.constant4,"a",@progbits
	.align	8
	.align		8
.nv.constant4:
        /*0000*/ 	.dword	__assertfail
	.align		8
        /*0008*/ 	.dword	__unnamed_1
	.align		8
        /*0010*/ 	.dword	__unnamed_2
	.align		8
        /*0018*/ 	.dword	_ZN39_INTERNAL_f2cf6db6_4_k_cu_b37c058f_94454cuda3std3__45__cpo5beginE
	.align		8
        /*0020*/ 	.dword	_ZN39_INTERNAL_f2cf6db6_4_k_cu_b37c058f_94454cuda3std3__45__cpo3endE
	.align		8
        /*0028*/ 	.dword	_ZN39_INTERNAL_f2cf6db6_4_k_cu_b37c058f_94454cuda3std3__45__cpo6cbeginE
	.align		8
        /*0030*/ 	.dword	_ZN39_INTERNAL_f2cf6db6_4_k_cu_b37c058f_94454cuda3std3__45__cpo4cendE
	.align		8
        /*0038*/ 	.dword	_ZN39_INTERNAL_f2cf6db6_4_k_cu_b37c058f_94454cuda3std3__441_GLOBAL__N__f2cf6db6_4_k_cu_b37c058f_94456ignoreE
	.align		8
        /*0040*/ 	.dword	_ZN39_INTERNAL_f2cf6db6_4_k_cu_b37c058f_94454cuda3std3__419piecewise_constructE
	.align		8
        /*0048*/ 	.dword	_ZN39_INTERNAL_f2cf6db6_4_k_cu_b37c058f_94454cuda3std3__48in_placeE
	.align		8
        /*0050*/ 	.dword	_ZN39_INTERNAL_f2cf6db6_4_k_cu_b37c058f_94454cuda3std6ranges3__45__cpo4swapE
	.align		8
        /*0058*/ 	.dword	_ZN39_INTERNAL_f2cf6db6_4_k_cu_b37c058f_94454cuda3std6ranges3__45__cpo9iter_moveE
	.align		8
        /*0060*/ 	.dword	_ZN39_INTERNAL_f2cf6db6_4_k_cu_b37c058f_94454cute7productE
	.align		8
        /*0068*/ 	.dword	_ZN39_INTERNAL_f2cf6db6_4_k_cu_b37c058f_94454cute1_E
	.align		8
        /*0070*/ 	.dword	$str$25
	.align		8
        /*0078*/ 	.dword	$str$26
	.align		8
        /*0080*/ 	.dword	$str$27
	.align		8
        /*0088*/ 	.dword	$str$28


//--------------------- .text._ZN7cutlass13device_kernelINS_4gemm6kernel13GemmUniversalIN4cute5tupleIJiiiiEEENS1_10collective13CollectiveMmaINS1_35MainloopSm100TmaUmmaWarpSpecializedILi3ELi2ELi2ENS5_IJNS4_1CILi1EEESB_SB_EEEEENS5_IJNSA_ILi128EEENSA_ILi256EEENSA_ILi32EEEEEENS_10tfloat32_tENS5_IJlSB_lEEESI_SJ_NS4_8TiledMMAINS4_8MMA_AtomIJNS4_17SM100_MMA_TF32_SSISI_SI_fLi128ELi256ELNS4_4UMMA5MajorE0ELSO_0ELNSN_7ScaleInE0ELSP_0EEEEEENS4_6LayoutISC_NS5_IJNSA_ILi0EEEST_ST_EEEEENS5_IJNS4_10UnderscoreESW_SW_EEEEENS4_13SM90_TMA_LOADENS4_14ComposedLayoutINS4_7SwizzleILi3ELi4ELi3EEENS4_18smem_ptr_flag_bitsILi32EEENSS_INS5_IJNSA_ILi8EEESG_EEENS5_IJSG_SB_EEEEEEEvNS4_8identityESZ_S19_vS1A_EENS_8epilogue10collective18CollectiveEpilogueINS1C_23Sm100TmaWarpSpecializedILi4ELi2ELi32ELb1ELb0EEEJSH_NS5_IJNSS_ISE_SB_EENSS_ISG_SB_EEEEESI_SJ_SI_SJ_NS1C_6fusion15FusionCallbacksIS1G_NS1K_17LinearCombinationISI_fSI_fLNS_15FloatRoundStyleE2EEESH_S1J_JEEENS4_5SM1004TMEM4LOAD26SM100_TMEM_LOAD_32dp32b32xESZ_S19_NS4_39AutoVectorizingCopyWithAssumedAlignmentILi128EEENS4_14SM90_TMA_STOREES19_S1V_S1V_EEEvvEEEEvNT_6ParamsE --------------------------
	.section	.text._ZN7cutlass13device_kernelINS_4gemm6kernel13GemmUniversalIN4cute5tupleIJiiiiEEENS1_10collective13CollectiveMmaINS1_35MainloopSm100TmaUmmaWarpSpecializedILi3ELi2ELi2ENS5_IJNS4_1CILi1EEESB_SB_EEEEENS5_IJNSA_ILi128EEENSA_ILi256EEENSA_ILi32EEEEEENS_10tfloat32_tENS5_IJlSB_lEEESI_SJ_NS4_8TiledMMAINS4_8MMA_AtomIJNS4_17SM100_MMA_TF32_SSISI_SI_fLi128ELi256ELNS4_4UMMA5MajorE0ELSO_0ELNSN_7ScaleInE0ELSP_0EEEEEENS4_6LayoutISC_NS5_IJNSA_ILi0EEEST_ST_EEEEENS5_IJNS4_10UnderscoreESW_SW_EEEEENS4_13SM90_TMA_LOADENS4_14ComposedLayoutINS4_7SwizzleILi3ELi4ELi3EEENS4_18smem_ptr_flag_bitsILi32EEENSS_INS5_IJNSA_ILi8EEESG_EEENS5_IJSG_SB_EEEEEEEvNS4_8identityESZ_S19_vS1A_EENS_8epilogue10collective18CollectiveEpilogueINS1C_23Sm100TmaWarpSpecializedILi4ELi2ELi32ELb1ELb0EEEJSH_NS5_IJNSS_ISE_SB_EENSS_ISG_SB_EEEEESI_SJ_SI_SJ_NS1C_6fusion15FusionCallbacksIS1G_NS1K_17LinearCombinationISI_fSI_fLNS_15FloatRoundStyleE2EEESH_S1J_JEEENS4_5SM1004TMEM4LOAD26SM100_TMEM_LOAD_32dp32b32xESZ_S19_NS4_39AutoVectorizingCopyWithAssumedAlignmentILi128EEENS4_14SM90_TMA_STOREES19_S1V_S1V_EEEvvEEEEvNT_6ParamsE,"ax",@progbits
	.align	128
.text._ZN7cutlass13device_kernelINS_4gemm6kernel13GemmUniversalIN4cute5tupleIJiiiiEEENS1_10collective13CollectiveMmaINS1_35MainloopSm100TmaUmmaWarpSpecializedILi3ELi2ELi2ENS5_IJNS4_1CILi1EEESB_SB_EEEEENS5_IJNSA_ILi128EEENSA_ILi256EEENSA_ILi32EEEEEENS_10tfloat32_tENS5_IJlSB_lEEESI_SJ_NS4_8TiledMMAINS4_8MMA_AtomIJNS4_17SM100_MMA_TF32_SSISI_SI_fLi128ELi256ELNS4_4UMMA5MajorE0ELSO_0ELNSN_7ScaleInE0ELSP_0EEEEEENS4_6LayoutISC_NS5_IJNSA_ILi0EEEST_ST_EEEEENS5_IJNS4_10UnderscoreESW_SW_EEEEENS4_13SM90_TMA_LOADENS4_14ComposedLayoutINS4_7SwizzleILi3ELi4ELi3EEENS4_18smem_ptr_flag_bitsILi32EEENSS_INS5_IJNSA_ILi8EEESG_EEENS5_IJSG_SB_EEEEEEEvNS4_8identityESZ_S19_vS1A_EENS_8epilogue10collective18CollectiveEpilogueINS1C_23Sm100TmaWarpSpecializedILi4ELi2ELi32ELb1ELb0EEEJSH_NS5_IJNSS_ISE_SB_EENSS_ISG_SB_EEEEESI_SJ_SI_SJ_NS1C_6fusion15FusionCallbacksIS1G_NS1K_17LinearCombinationISI_fSI_fLNS_15FloatRoundStyleE2EEESH_S1J_JEEENS4_5SM1004TMEM4LOAD26SM100_TMEM_LOAD_32dp32b32xESZ_S19_NS4_39AutoVectorizingCopyWithAssumedAlignmentILi128EEENS4_14SM90_TMA_STOREES19_S1V_S1V_EEEvvEEEEvNT_6ParamsE:
        .type           _ZN7cutlass13device_kernelINS_4gemm6kernel13GemmUniversalIN4cute5tupleIJiiiiEEENS1_10collective13CollectiveMmaINS1_35MainloopSm100TmaUmmaWarpSpecializedILi3ELi2ELi2ENS5_IJNS4_1CILi1EEESB_SB_EEEEENS5_IJNSA_ILi128EEENSA_ILi256EEENSA_ILi32EEEEEENS_10tfloat32_tENS5_IJlSB_lEEESI_SJ_NS4_8TiledMMAINS4_8MMA_AtomIJNS4_17SM100_MMA_TF32_SSISI_SI_fLi128ELi256ELNS4_4UMMA5MajorE0ELSO_0ELNSN_7ScaleInE0ELSP_0EEEEEENS4_6LayoutISC_NS5_IJNSA_ILi0EEEST_ST_EEEEENS5_IJNS4_10UnderscoreESW_SW_EEEEENS4_13SM90_TMA_LOADENS4_14ComposedLayoutINS4_7SwizzleILi3ELi4ELi3EEENS4_18smem_ptr_flag_bitsILi32EEENSS_INS5_IJNSA_ILi8EEESG_EEENS5_IJSG_SB_EEEEEEEvNS4_8identityESZ_S19_vS1A_EENS_8epilogue10collective18CollectiveEpilogueINS1C_23Sm100TmaWarpSpecializedILi4ELi2ELi32ELb1ELb0EEEJSH_NS5_IJNSS_ISE_SB_EENSS_ISG_SB_EEEEESI_SJ_SI_SJ_NS1C_6fusion15FusionCallbacksIS1G_NS1K_17LinearCombinationISI_fSI_fLNS_15FloatRoundStyleE2EEESH_S1J_JEEENS4_5SM1004TMEM4LOAD26SM100_TMEM_LOAD_32dp32b32xESZ_S19_NS4_39AutoVectorizingCopyWithAssumedAlignmentILi128EEENS4_14SM90_TMA_STOREES19_S1V_S1V_EEEvvEEEEvNT_6ParamsE,@function
        .size           _ZN7cutlass13device_kernelINS_4gemm6kernel13GemmUniversalIN4cute5tupleIJiiiiEEENS1_10collective13CollectiveMmaINS1_35MainloopSm100TmaUmmaWarpSpecializedILi3ELi2ELi2ENS5_IJNS4_1CILi1EEESB_SB_EEEEENS5_IJNSA_ILi128EEENSA_ILi256EEENSA_ILi32EEEEEENS_10tfloat32_tENS5_IJlSB_lEEESI_SJ_NS4_8TiledMMAINS4_8MMA_AtomIJNS4_17SM100_MMA_TF32_SSISI_SI_fLi128ELi256ELNS4_4UMMA5MajorE0ELSO_0ELNSN_7ScaleInE0ELSP_0EEEEEENS4_6LayoutISC_NS5_IJNSA_ILi0EEEST_ST_EEEEENS5_IJNS4_10UnderscoreESW_SW_EEEEENS4_13SM90_TMA_LOADENS4_14ComposedLayoutINS4_7SwizzleILi3ELi4ELi3EEENS4_18smem_ptr_flag_bitsILi32EEENSS_INS5_IJNSA_ILi8EEESG_EEENS5_IJSG_SB_EEEEEEEvNS4_8identityESZ_S19_vS1A_EENS_8epilogue10collective18CollectiveEpilogueINS1C_23Sm100TmaWarpSpecializedILi4ELi2ELi32ELb1ELb0EEEJSH_NS5_IJNSS_ISE_SB_EENSS_ISG_SB_EEEEESI_SJ_SI_SJ_NS1C_6fusion15FusionCallbacksIS1G_NS1K_17LinearCombinationISI_fSI_fLNS_15FloatRoundStyleE2EEESH_S1J_JEEENS4_5SM1004TMEM4LOAD26SM100_TMEM_LOAD_32dp32b32xESZ_S19_NS4_39AutoVectorizingCopyWithAssumedAlignmentILi128EEENS4_14SM90_TMA_STOREES19_S1V_S1V_EEEvvEEEEvNT_6ParamsE,(.L_x_211 - _ZN7cutlass13device_kernelINS_4gemm6kernel13GemmUniversalIN4cute5tupleIJiiiiEEENS1_10collective13CollectiveMmaINS1_35MainloopSm100TmaUmmaWarpSpecializedILi3ELi2ELi2ENS5_IJNS4_1CILi1EEESB_SB_EEEEENS5_IJNSA_ILi128EEENSA_ILi256EEENSA_ILi32EEEEEENS_10tfloat32_tENS5_IJlSB_lEEESI_SJ_NS4_8TiledMMAINS4_8MMA_AtomIJNS4_17SM100_MMA_TF32_SSISI_SI_fLi128ELi256ELNS4_4UMMA5MajorE0ELSO_0ELNSN_7ScaleInE0ELSP_0EEEEEENS4_6LayoutISC_NS5_IJNSA_ILi0EEEST_ST_EEEEENS5_IJNS4_10UnderscoreESW_SW_EEEEENS4_13SM90_TMA_LOADENS4_14ComposedLayoutINS4_7SwizzleILi3ELi4ELi3EEENS4_18smem_ptr_flag_bitsILi32EEENSS_INS5_IJNSA_ILi8EEESG_EEENS5_IJSG_SB_EEEEEEEvNS4_8identityESZ_S19_vS1A_EENS_8epilogue10collective18CollectiveEpilogueINS1C_23Sm100TmaWarpSpecializedILi4ELi2ELi32ELb1ELb0EEEJSH_NS5_IJNSS_ISE_SB_EENSS_ISG_SB_EEEEESI_SJ_SI_SJ_NS1C_6fusion15FusionCallbacksIS1G_NS1K_17LinearCombinationISI_fSI_fLNS_15FloatRoundStyleE2EEESH_S1J_JEEENS4_5SM1004TMEM4LOAD26SM100_TMEM_LOAD_32dp32b32xESZ_S19_NS4_39AutoVectorizingCopyWithAssumedAlignmentILi128EEENS4_14SM90_TMA_STOREES19_S1V_S1V_EEEvvEEEEvNT_6ParamsE)
        .other          _ZN7cutlass13device_kernelINS_4gemm6kernel13GemmUniversalIN4cute5tupleIJiiiiEEENS1_10collective13CollectiveMmaINS1_35MainloopSm100TmaUmmaWarpSpecializedILi3ELi2ELi2ENS5_IJNS4_1CILi1EEESB_SB_EEEEENS5_IJNSA_ILi128EEENSA_ILi256EEENSA_ILi32EEEEEENS_10tfloat32_tENS5_IJlSB_lEEESI_SJ_NS4_8TiledMMAINS4_8MMA_AtomIJNS4_17SM100_MMA_TF32_SSISI_SI_fLi128ELi256ELNS4_4UMMA5MajorE0ELSO_0ELNSN_7ScaleInE0ELSP_0EEEEEENS4_6LayoutISC_NS5_IJNSA_ILi0EEEST_ST_EEEEENS5_IJNS4_10UnderscoreESW_SW_EEEEENS4_13SM90_TMA_LOADENS4_14ComposedLayoutINS4_7SwizzleILi3ELi4ELi3EEENS4_18smem_ptr_flag_bitsILi32EEENSS_INS5_IJNSA_ILi8EEESG_EEENS5_IJSG_SB_EEEEEEEvNS4_8identityESZ_S19_vS1A_EENS_8epilogue10collective18CollectiveEpilogueINS1C_23Sm100TmaWarpSpecializedILi4ELi2ELi32ELb1ELb0EEEJSH_NS5_IJNSS_ISE_SB_EENSS_ISG_SB_EEEEESI_SJ_SI_SJ_NS1C_6fusion15FusionCallbacksIS1G_NS1K_17LinearCombinationISI_fSI_fLNS_15FloatRoundStyleE2EEESH_S1J_JEEENS4_5SM1004TMEM4LOAD26SM100_TMEM_LOAD_32dp32b32xESZ_S19_NS4_39AutoVectorizingCopyWithAssumedAlignmentILi128EEENS4_14SM90_TMA_STOREES19_S1V_S1V_EEEvvEEEEvNT_6ParamsE,@"STO_CUDA_ENTRY STV_DEFAULT"
_ZN7cutlass13device_kernelINS_4gemm6kernel13GemmUniversalIN4cute5tupleIJiiiiEEENS1_10collective13CollectiveMmaINS1_35MainloopSm100TmaUmmaWarpSpecializedILi3ELi2ELi2ENS5_IJNS4_1CILi1EEESB_SB_EEEEENS5_IJNSA_ILi128EEENSA_ILi256EEENSA_ILi32EEEEEENS_10tfloat32_tENS5_IJlSB_lEEESI_SJ_NS4_8TiledMMAINS4_8MMA_AtomIJNS4_17SM100_MMA_TF32_SSISI_SI_fLi128ELi256ELNS4_4UMMA5MajorE0ELSO_0ELNSN_7ScaleInE0ELSP_0EEEEEENS4_6LayoutISC_NS5_IJNSA_ILi0EEEST_ST_EEEEENS5_IJNS4_10UnderscoreESW_SW_EEEEENS4_13SM90_TMA_LOADENS4_14ComposedLayoutINS4_7SwizzleILi3ELi4ELi3EEENS4_18smem_ptr_flag_bitsILi32EEENSS_INS5_IJNSA_ILi8EEESG_EEENS5_IJSG_SB_EEEEEEEvNS4_8identityESZ_S19_vS1A_EENS_8epilogue10collective18CollectiveEpilogueINS1C_23Sm100TmaWarpSpecializedILi4ELi2ELi32ELb1ELb0EEEJSH_NS5_IJNSS_ISE_SB_EENSS_ISG_SB_EEEEESI_SJ_SI_SJ_NS1C_6fusion15FusionCallbacksIS1G_NS1K_17LinearCombinationISI_fSI_fLNS_15FloatRoundStyleE2EEESH_S1J_JEEENS4_5SM1004TMEM4LOAD26SM100_TMEM_LOAD_32dp32b32xESZ_S19_NS4_39AutoVectorizingCopyWithAssumedAlignmentILi128EEENS4_14SM90_TMA_STOREES19_S1V_S1V_EEEvvEEEEvNT_6ParamsE:
[----:B------:R-:W1:Y:S01]  /*0000*/  LDC R1, c[0x0][0x37c] ;  /* 0x0000df00ff017b82 */ /* 0x000e620000000800 */
[----:B------:R-:W2:Y:S01]  /*0010*/  S2R R117, SR_TID.X ;  /* 0x0000000000757919 */ /* 0x000ea20000002100 */
[----:B------:R-:W3:Y:S01]  /*0020*/  LDCU.64 UR4, c[0x0][0x890] ;  /* 0x00011200ff0477ac */ /* 0x000ee20008000a00 */
[----:B------:R-:W-:Y:S02]  /*0030*/  PRMT R103, RZ, 0x7610, R103 ;  /* 0x00007610ff677816 */ /* 0x000fe40000000067 */
[----:B------:R-:W-:Y:S01]  /*0040*/  ELECT P5, URZ, PT ;  /* 0x0000000000ff782f */ /* 0x000fe200038a0000 */
[----:B------:R-:W4:Y:S01]  /*0050*/  LDCU.64 UR46, c[0x0][0x358] ;  /* 0x00006b00ff2e77ac */ /* 0x000f220008000a00 */
[----:B---3--:R-:W-:-:S04]  /*0060*/  UISETP.NE.U32.AND UP0, UPT, UR4, URZ, UPT ;  /* 0x000000ff0400728c */ /* 0x008fc8000bf05070 */
[----:B------:R-:W-:Y:S01]  /*0070*/  UISETP.NE.AND.EX UP0, UPT, UR5, URZ, UPT, UP0 ;  /* 0x000000ff0500728c */ /* 0x000fe2000bf05300 */
[----:B--2---:R-:W-:-:S05]  /*0080*/  SHF.R.U32.HI R110, RZ, 0x5, R117 ;  /* 0x00000005ff6e7819 */ /* 0x004fca0000011675 */
[----:B------:R-:W2:Y:S02]  /*0090*/  SHFL.IDX PT, R0, R110, RZ, 0x1f ;  /* 0x00001fff6e007589 */ /* 0x000ea400000e0000 */
[----:B--2---:R-:W-:Y:S01]  /*00a0*/  R2UR UR8, R0 ;  /* 0x00000000000872ca */ /* 0x004fe200000e0000 */
[----:B-1--4-:R-:W-:-:S14]  /*00b0*/  BRA.U UP0, `(.L_x_0) ;  /* 0x00000001002c7547 */ /* 0x012fdc000b800000 */
[----:B------:R-:W1:Y:S02]  /*00c0*/  LDCU.64 UR6, c[0x0][0x888] ;  /* 0x00011100ff0677ac */ /* 0x000e640008000a00 */
[----:B-1----:R-:W-:-:S04]  /*00d0*/  UISETP.NE.U32.AND UP0, UPT, UR6, URZ, UPT ;  /* 0x000000ff0600728c */ /* 0x002fc8000bf05070 */
[----:B------:R-:W-:-:S09]  /*00e0*/  UISETP.NE.AND.EX UP0, UPT, UR7, URZ, UPT, UP0 ;  /* 0x000000ff0700728c */ /* 0x000fd2000bf05300 */
[----:B------:R-:W-:Y:S05]  /*00f0*/  BRA.U !UP0, `(.L_x_1) ;  /* 0x0000000108107547 */ /* 0x000fea000b800000 */
[----:B------:R-:W1:Y:S02]  /*0100*/  LDC.64 R2, c[0x0][0x888] ;  /* 0x00022200ff027b82 */ /* 0x000e640000000a00 */
[----:B-1----:R1:W5:Y:S01]  /*0110*/  LDG.E R49, desc[UR46][R2.64] ;  /* 0x0000002e02317981 */ /* 0x002362000c1e1900 */
[----:B------:R-:W-:Y:S01]  /*0120*/  HFMA2 R103, -RZ, RZ, 0, 5.9604644775390625e-08 ;  /* 0x00000001ff677431 */ /* 0x000fe200000001ff */
[----:B------:R-:W-:Y:S05]  /*0130*/  BRA `(.L_x_0) ;  /* 0x00000000000c7947 */ /* 0x000fea0003800000 */
.L_x_1:
[----:B------:R-:W1:Y:S01]  /*0140*/  LDCU UR6, c[0x0][0x880] ;  /* 0x00011000ff0677ac */ /* 0x000e620008000800 */
[----:B------:R-:W-:Y:S01]  /*0150*/  HFMA2 R103, -RZ, RZ, 0, 5.9604644775390625e-08 ;  /* 0x00000001ff677431 */ /* 0x000fe200000001ff */
[----:B-1----:R-:W-:-:S07]  /*0160*/  MOV R49, UR6 ;  /* 0x0000000600317c02 */ /* 0x002fce0008000f00 */
.L_x_0:
[----:B------:R-:W2:Y:S02]  /*0170*/  LDCU.64 UR6, c[0x0][0x8b0] ;  /* 0x00011600ff0677ac */ /* 0x000ea40008000a00 */
[----:B--2---:R-:W-:-:S04]  /*0180*/  UISETP.NE.U32.AND UP0, UPT, UR6, URZ, UPT ;  /* 0x000000ff0600728c */ /* 0x004fc8000bf05070 */
[----:B------:R-:W-:-:S09]  /*0190*/  UISETP.NE.AND.EX UP0, UPT, UR7, URZ, UPT, UP0 ;  /* 0x000000ff0700728c */ /* 0x000fd2000bf05300 */
[----:B------:R-:W-:Y:S05]  /*01a0*/  BRA.U UP0, `(.L_x_2) ;  /* 0x0000000100247547 */ /* 0x000fea000b800000 */
[----:B------:R-:W2:Y:S02]  /*01b0*/  LDCU.64 UR6, c[0x0][0x8a8] ;  /* 0x00011500ff0677ac */ /* 0x000ea40008000a00 */
[----:B--2---:R-:W-:-:S04]  /*01c0*/  UISETP.NE.U32.AND UP0, UPT, UR6, URZ, UPT ;  /* 0x000000ff0600728c */ /* 0x004fc8000bf05070 */
[----:B------:R-:W-:-:S09]  /*01d0*/  UISETP.NE.AND.EX UP0, UPT, UR7, URZ, UPT, UP0 ;  /* 0x000000ff0700728c */ /* 0x000fd2000bf05300 */
[----:B------:R-:W-:Y:S05]  /*01e0*/  BRA.U !UP0, `(.L_x_3) ;  /* 0x00000001080c7547 */ /* 0x000fea000b800000 */
[----:B------:R-:W2:Y:S02]  /*01f0*/  LDC.64 R46, c[0x0][0x8a8] ;  /* 0x00022a00ff2e7b82 */ /* 0x000ea40000000a00 */
[----:B--2---:R2:W5:Y:S01]  /*0200*/  LDG.E R46, desc[UR46][R46.64] ;  /* 0x0000002e2e2e7981 */ /* 0x004562000c1e1900 */
[----:B------:R-:W-:Y:S05]  /*0210*/  BRA `(.L_x_2) ;  /* 0x0000000000087947 */ /* 0x000fea0003800000 */
.L_x_3:
[----:B------:R-:W2:Y:S02]  /*0220*/  LDCU UR6, c[0x0][0x8a0] ;  /* 0x00011400ff0677ac */ /* 0x000ea40008000800 */
[----:B--2---:R-:W-:Y:S02]  /*0230*/  MOV R46, UR6 ;  /* 0x00000006002e7c02 */ /* 0x004fe40008000f00 */
.L_x_2:
[----:B------:R-:W-:Y:S01]  /*0240*/  IMAD.U32 R0, RZ, RZ, UR8 ;  /* 0x00000008ff007e24 */ /* 0x000fe2000f8e00ff */
[----:B------:R-:W-:Y:S04]  /*0250*/  BSSY.RECONVERGENT B0, `(.L_x_4) ;  /* 0x000000c000007945 */ /* 0x000fe80003800200 */
[C---:B------:R-:W-:Y:S02]  /*0260*/  ISETP.NE.OR P1, PT, R0.reuse, 0x1, !P5 ;  /* 0x000000010000780c */ /* 0x040fe40006f25670 */
[----:B------:R-:W-:-:S11]  /*0270*/  ISETP.NE.OR P0, PT, R0, 0x3, !P5 ;  /* 0x000000030000780c */ /* 0x000fd60006f05670 */
[----:B------:R-:W-:Y:S05]  /*0280*/  @P1 BRA `(.L_x_5) ;  /* 0x0000000000201947 */ /* 0x000fea0003800000 */
[----:B------:R-:W3:Y:S02]  /*0290*/  LDCU.64 UR6, c[0x0][0x348] ;  /* 0x00006900ff0677ac */ /* 0x000ee40008000a00 */
[----:B---3--:R-:W-:Y:S02]  /*02a0*/  UIADD3 UR10, UP1, UPT, UR6, 0x80, URZ ;  /* 0x00000080060a7890 */ /* 0x008fe4000ff3e0ff */
[----:B------:R-:W-:Y:S02]  /*02b0*/  UIADD3 UR6, UP0, UPT, UR6, 0x180, URZ ;  /* 0x0000018006067890 */ /* 0x000fe4000ff1e0ff */
[----:B------:R-:W-:Y:S02]  /*02c0*/  UIADD3.X UR11, UPT, UPT, URZ, UR7, URZ, UP1, !UPT ;  /* 0x00000007ff0b7290 */ /* 0x000fe40008ffe4ff */
[----:B------:R-:W-:-:S07]  /*02d0*/  UIADD3.X UR7, UPT, UPT, URZ, UR7, URZ, UP0, !UPT ;  /* 0x00000007ff077290 */ /* 0x000fce00087fe4ff */
[----:B------:R3:W-:Y:S02]  /*02e0*/  UTMACCTL.PF [UR10] ;  /* 0x000000000a0079b9 */ /* 0x0007e40008040000 */
[----:B------:R3:W-:Y:S02]  /*02f0*/  UTMACCTL.PF [UR6] ;  /* 0x00000000060079b9 */ /* 0x0007e40008040000 */
[----:B---3--:R-:W-:Y:S01]  /*0300*/  NOP ;  /* 0x0000000000007918 */ /* 0x008fe20000000000 */
.L_x_5:
[----:B------:R-:W-:Y:S05]  /*0310*/  BSYNC.RECONVERGENT B0 ;  /* 0x0000000000007941 */ /* 0x000fea0003800200 */
.L_x_4:
[----:B------:R-:W-:Y:S04]  /*0320*/  BSSY.RECONVERGENT B0, `(.L_x_6) ;  /* 0x000000a000007945 */ /* 0x000fe80003800200 */
        /* <DEDUP_REMOVED lines=9> */
.L_x_7:
[----:B------:R-:W-:Y:S05]  /*03c0*/  BSYNC.RECONVERGENT B0 ;  /* 0x0000000000007941 */ /* 0x000fea0003800200 */
.L_x_6:
[----:B------:R-:W3:Y:S01]  /*03d0*/  LDCU.64 UR6, c[0x0][0x888] ;  /* 0x00011100ff0677ac */ /* 0x000ee20008000a00 */
[----:B------:R-:W-:Y:S02]  /*03e0*/  UISETP.EQ.U32.AND UP1, UPT, UR4, URZ, UPT ;  /* 0x000000ff0400728c */ /* 0x000fe4000bf22070 */
[----:B------:R-:W-:Y:S02]  /*03f0*/  UPLOP3.LUT UP2, UPT, UPT, UPT, UPT, 0x80, 0x8 ;  /* 0x000000000008789c */ /* 0x000fe40003f4f070 */
[----:B---3--:R-:W-:-:S04]  /*0400*/  UISETP.NE.U32.AND UP0, UPT, UR6, URZ, UPT ;  /* 0x000000ff0600728c */ /* 0x008fc8000bf05070 */
[----:B------:R-:W-:-:S04]  /*0410*/  UISETP.NE.AND.EX UP0, UPT, UR7, URZ, UPT, UP0 ;  /* 0x000000ff0700728c */ /* 0x000fc8000bf05300 */
[----:B------:R-:W-:-:S04]  /*0420*/  UISETP.EQ.OR.EX UP3, UPT, UR5, URZ, !UP0, UP1 ;  /* 0x000000ff0500728c */ /* 0x000fc8000c762710 */
[----:B------:R-:W-:-:S05]  /*0430*/  UP2UR UR50, UPR, URZ, 0x8 ;  /* 0x00000008ff327883 */ /* 0x000fca0008000000 */
[----:B------:R-:W-:Y:S07]  /*0440*/  BRA.U !UP3, `(.L_x_8) ;  /* 0x000000010b207547 */ /* 0x000fee000b800000 */
[----:B------:R-:W-:Y:S01]  /*0450*/  UISETP.NE.U32.AND UP2, UPT, UR4, URZ, UPT ;  /* 0x000000ff0400728c */ /* 0x000fe2000bf45070 */
[----:B-----5:R-:W-:Y:S01]  /*0460*/  FSETP.NEU.AND P0, PT, R49, RZ, PT ;  /* 0x000000ff3100720b */ /* 0x020fe20003f0d000 */
[----:B------:R-:W-:Y:S02]  /*0470*/  USEL UR4, URZ, 0xffffffff, UP0 ;  /* 0xffffffffff047887 */ /* 0x000fe40008000000 */
[----:B------:R-:W-:-:S10]  /*0480*/  UISETP.NE.AND.EX UP2, UPT, UR5, URZ, UPT, UP2 ;  /* 0x000000ff0500728c */ /* 0x000fd4000bf45320 */
[----:B------:R-:W-:Y:S01]  /*0490*/  VOTEU.ANY UP1, P0 ;  /* 0x0000000000ff7886 */ /* 0x000fe20000020100 */
[----:B------:R-:W-:-:S04]  /*04a0*/  @!UP2 USEL UR4, URZ, 0xffffffff, UP1 ;  /* 0xffffffffff04a887 */ /* 0x000fc80008800000 */
[----:B------:R-:W-:-:S04]  /*04b0*/  ULOP3.LUT UR4, UR4, 0x1, URZ, 0xc0, !UPT ;  /* 0x0000000104047892 */ /* 0x000fc8000f8ec0ff */
[----:B------:R-:W-:-:S11]  /*04c0*/  UISETP.NE.U32.AND UP2, UPT, UR4, 0x1, UPT ;  /* 0x000000010400788c */ /* 0x000fd6000bf45070 */
.L_x_8:
[----:B-1----:R-:W1:Y:S01]  /*04d0*/  SHFL.IDX PT, R2, R110, RZ, 0x1f ;  /* 0x00001fff6e027589 */ /* 0x002e6200000e0000 */
[----:B------:R-:W-:-:S04]  /*04e0*/  UISETP.NE.AND UP1, UPT, UR8, 0x2, UPT ;  /* 0x000000020800788c */ /* 0x000fc8000bf25270 */
[----:B------:R-:W-:Y:S01]  /*04f0*/  USEL UR6, URZ, 0x1, UP1 ;  /* 0x00000001ff067887 */ /* 0x000fe20008800000 */
[----:B-1----:R-:W-:-:S13]  /*0500*/  ISETP.NE.AND P0, PT, R2, RZ, PT ;  /* 0x000000ff0200720c */ /* 0x002fda0003f05270 */
[----:B------:R-:W-:Y:S05]  /*0510*/  @P0 BRA `(.L_x_9) ;  /* 0x0000000000400947 */ /* 0x000fea0003800000 */
[----:B------:R-:W1:Y:S01]  /*0520*/  S2UR UR5, SR_CgaCtaId ;  /* 0x00000000000579c3 */ /* 0x000e620000008800 */
[----:B------:R-:W-:Y:S01]  /*0530*/  UMOV UR7, 0x400 ;  /* 0x0000040000077882 */ /* 0x000fe20000000000 */
[----:B------:R-:W-:Y:S01]  /*0540*/  UMOV UR4, 0x1 ;  /* 0x0000000100047882 */ /* 0x000fe20000000000 */
[----:B------:R-:W-:Y:S01]  /*0550*/  ELECT P0, URZ, PT ;  /* 0x0000000000ff782f */ /* 0x000fe20003800000 */
[----:B------:R-:W-:-:S04]  /*0560*/  UIADD3 UR10, UPT, UPT, -UR4, 0x100000, URZ ;  /* 0x00100000040a7890 */ /* 0x000fc8000fffe1ff */
[----:B------:R-:W-:Y:S02]  /*0570*/  USHF.L.U32 UR11, UR10, 0xb, URZ ;  /* 0x0000000b0a0b7899 */ /* 0x000fe400080006ff */
[----:B------:R-:W-:Y:S02]  /*0580*/  USHF.L.U32 UR10, UR10, 0x1, URZ ;  /* 0x000000010a0a7899 */ /* 0x000fe400080006ff */
[----:B-1----:R-:W-:Y:S01]  /*0590*/  ULEA UR5, UR5, UR7, 0x18 ;  /* 0x0000000705057291 */ /* 0x002fe2000f8ec0ff */
[----:B------:R-:W1:Y:S11]  /*05a0*/  FENCE.VIEW.ASYNC.S ;  /* 0x00000000000073c6 */ /* 0x000e760000000000 */
[----:B-1----:R1:W3:Y:S01]  /*05b0*/  SYNCS.EXCH.64 URZ, [UR5], UR10 ;  /* 0x0000000a05ff75b2 */ /* 0x0022e20008000100 */
[----:B------:R1:W4:Y:S01]  /*05c0*/  SYNCS.EXCH.64 URZ, [UR5+0x18], UR10 ;  /* 0x0000180a05ff75b2 */ /* 0x0003220008000100 */
[----:B------:R1:W1:Y:S01]  /*05d0*/  SYNCS.EXCH.64 URZ, [UR5+0x8], UR10 ;  /* 0x0000080a05ff75b2 */ /* 0x0002620008000100 */
[----:B------:R1:W1:Y:S01]  /*05e0*/  SYNCS.EXCH.64 URZ, [UR5+0x20], UR10 ;  /* 0x0000200a05ff75b2 */ /* 0x0002620008000100 */
[----:B------:R1:W1:Y:S01]  /*05f0*/  SYNCS.EXCH.64 URZ, [UR5+0x10], UR10 ;  /* 0x0000100a05ff75b2 */ /* 0x0002620008000100 */
[----:B------:R1:W1:Y:S01]  /*0600*/  SYNCS.EXCH.64 URZ, [UR5+0x28], UR10 ;  /* 0x0000280a05ff75b2 */ /* 0x0002620008000100 */
[----:B------:R-:W-:Y:S01]  /*0610*/  NOP ;  /* 0x0000000000007918 */ /* 0x000fe20000000000 */
.L_x_9:
[----:B------:R-:W2:Y:S01]  /*0620*/  SHFL.IDX PT, R2, R110, RZ, 0x1f ;  /* 0x00001fff6e027589 */ /* 0x000ea200000e0000 */
[----:B------:R-:W-:Y:S01]  /*0630*/  NOP ;  /* 0x0000000000007918 */ /* 0x000fe20000000000 */
[----:B--2---:R-:W-:-:S13]  /*0640*/  ISETP.NE.AND P0, PT, R2, 0x1, PT ;  /* 0x000000010200780c */ /* 0x004fda0003f05270 */
[----:B------:R-:W-:Y:S05]  /*0650*/  @P0 BRA `(.L_x_10) ;  /* 0x0000000000580947 */ /* 0x000fea0003800000 */
[----:B------:R-:W2:Y:S01]  /*0660*/  S2UR UR7, SR_CgaCtaId ;  /* 0x00000000000779c3 */ /* 0x000ea20000008800 */
[----:B------:R-:W-:Y:S01]  /*0670*/  UMOV UR9, 0x400 ;  /* 0x0000040000097882 */ /* 0x000fe20000000000 */
[----:B-1----:R-:W-:Y:S01]  /*0680*/  UMOV UR5, 0x20 ;  /* 0x0000002000057882 */ /* 0x002fe20000000000 */
[----:B------:R-:W-:Y:S01]  /*0690*/  UMOV UR4, 0x80 ;  /* 0x0000008000047882 */ /* 0x000fe20000000000 */
[----:B------:R-:W-:-:S04]  /*06a0*/  UIADD3 UR10, UPT, UPT, -UR5, 0x100000, URZ ;  /* 0x00100000050a7890 */ /* 0x000fc8000fffe1ff */
[----:B------:R-:W-:Y:S02]  /*06b0*/  USHF.L.U32 UR11, UR10, 0xb, URZ ;  /* 0x0000000b0a0b7899 */ /* 0x000fe400080006ff */
[----:B------:R-:W-:Y:S02]  /*06c0*/  USHF.L.U32 UR10, UR10, 0x1, URZ ;  /* 0x000000010a0a7899 */ /* 0x000fe400080006ff */
[----:B------:R-:W-:-:S04]  /*06d0*/  UIADD3 UR4, UPT, UPT, -UR4, 0x100000, URZ ;  /* 0x0010000004047890 */ /* 0x000fc8000fffe1ff */
[----:B------:R-:W-:Y:S02]  /*06e0*/  USHF.L.U32 UR5, UR4, 0xb, URZ ;  /* 0x0000000b04057899 */ /* 0x000fe400080006ff */
[----:B------:R-:W-:Y:S01]  /*06f0*/  USHF.L.U32 UR4, UR4, 0x1, URZ ;  /* 0x0000000104047899 */ /* 0x000fe200080006ff */
[----:B------:R-:W-:Y:S01]  /*0700*/  ELECT P0, URZ, PT ;  /* 0x0000000000ff782f */ /* 0x000fe20003800000 */
[----:B--2---:R-:W-:Y:S01]  /*0710*/  ULEA UR7, UR7, UR9, 0x18 ;  /* 0x0000000907077291 */ /* 0x004fe2000f8ec0ff */
[----:B------:R-:W1:Y:S11]  /*0720*/  FENCE.VIEW.ASYNC.S ;  /* 0x00000000000073c6 */ /* 0x000e760000000000 */
[----:B-1----:R2:W1:Y:S01]  /*0730*/  SYNCS.EXCH.64 URZ, [UR7+0x30], UR10 ;  /* 0x0000300a07ff75b2 */ /* 0x0024620008000100 */
[----:B------:R2:W1:Y:S01]  /*0740*/  SYNCS.EXCH.64 URZ, [UR7+0x50], UR4 ;  /* 0x0000500407ff75b2 */ /* 0x0004620008000100 */
[----:B------:R2:W1:Y:S01]  /*0750*/  SYNCS.EXCH.64 URZ, [UR7+0x38], UR10 ;  /* 0x0000380a07ff75b2 */ /* 0x0004620008000100 */
[----:B------:R2:W1:Y:S01]  /*0760*/  SYNCS.EXCH.64 URZ, [UR7+0x58], UR4 ;  /* 0x0000580407ff75b2 */ /* 0x0004620008000100 */
[----:B------:R2:W1:Y:S01]  /*0770*/  SYNCS.EXCH.64 URZ, [UR7+0x40], UR10 ;  /* 0x0000400a07ff75b2 */ /* 0x0004620008000100 */
[----:B------:R2:W1:Y:S01]  /*0780*/  SYNCS.EXCH.64 URZ, [UR7+0x60], UR4 ;  /* 0x0000600407ff75b2 */ /* 0x0004620008000100 */
[----:B------:R2:W1:Y:S01]  /*0790*/  SYNCS.EXCH.64 URZ, [UR7+0x48], UR10 ;  /* 0x0000480a07ff75b2 */ /* 0x0004620008000100 */
[----:B------:R2:W1:Y:S02]  /*07a0*/  SYNCS.EXCH.64 URZ, [UR7+0x68], UR4 ;  /* 0x0000680407ff75b2 */ /* 0x0004640008000100 */
[----:B--2---:R-:W-:Y:S01]  /*07b0*/  NOP ;  /* 0x0000000000007918 */ /* 0x004fe20000000000 */
.L_x_10:
[----:B------:R-:W2:Y:S01]  /*07c0*/  SHFL.IDX PT, R2, R110, RZ, 0x1f ;  /* 0x00001fff6e027589 */ /* 0x000ea200000e0000 */
[----:B------:R-:W-:Y:S01]  /*07d0*/  NOP ;  /* 0x0000000000007918 */ /* 0x000fe20000000000 */
[----:B--2---:R-:W-:-:S13]  /*07e0*/  ISETP.NE.AND P0, PT, R2, 0x3, PT ;  /* 0x000000030200780c */ /* 0x004fda0003f05270 */
[----:B------:R-:W-:Y:S05]  /*07f0*/  @P0 BRA `(.L_x_11) ;  /* 0x0000000000300947 */ /* 0x000fea0003800000 */
[----:B-1----:R-:W1:Y:S01]  /*0800*/  S2UR UR5, SR_CgaCtaId ;  /* 0x00000000000579c3 */ /* 0x002e620000008800 */
        /* <DEDUP_REMOVED lines=8> */
[----:B-1----:R2:W1:Y:S01]  /*0890*/  SYNCS.EXCH.64 URZ, [UR5+0x70], UR10 ;  /* 0x0000700a05ff75b2 */ /* 0x0024620008000100 */
[----:B------:R2:W1:Y:S02]  /*08a0*/  SYNCS.EXCH.64 URZ, [UR5+0x78], UR10 ;  /* 0x0000780a05ff75b2 */ /* 0x0004640008000100 */
[----:B--2---:R-:W-:Y:S01]  /*08b0*/  NOP ;  /* 0x0000000000007918 */ /* 0x004fe20000000000 */
.L_x_11:
[----:B------:R-:W2:Y:S01]  /*08c0*/  SHFL.IDX PT, R2, R110, RZ, 0x1f ;  /* 0x00001fff6e027589 */ /* 0x000ea200000e0000 */
[----:B------:R-:W-:Y:S01]  /*08d0*/  NOP ;  /* 0x0000000000007918 */ /* 0x000fe20000000000 */
[----:B--2---:R-:W-:-:S13]  /*08e0*/  ISETP.NE.AND P0, PT, R2, 0x4, PT ;  /* 0x000000040200780c */ /* 0x004fda0003f05270 */
[----:B------:R-:W-:Y:S05]  /*08f0*/  @P0 BRA `(.L_x_12) ;  /* 0x00000000004c0947 */ /* 0x000fea0003800000 */
[----:B-1----:R-:W1:Y:S01]  /*0900*/  S2UR UR5, SR_CgaCtaId ;  /* 0x00000000000579c3 */ /* 0x002e620000008800 */
[----:B------:R-:W-:Y:S01]  /*0910*/  UMOV UR9, 0x100 ;  /* 0x0000010000097882 */ /* 0x000fe20000000000 */
[----:B------:R-:W-:Y:S01]  /*0920*/  UMOV UR7, 0x400 ;  /* 0x0000040000077882 */ /* 0x000fe20000000000 */
[----:B------:R-:W-:Y:S01]  /*0930*/  USEL UR9, UR9, 0xe0, UP2 ;  /* 0x000000e009097887 */ /* 0x000fe20009000000 */
[----:B------:R-:W-:Y:S01]  /*0940*/  UMOV UR4, 0x1 ;  /* 0x0000000100047882 */ /* 0x000fe20000000000 */
[----:B------:R-:W-:Y:S01]  /*0950*/  ELECT P0, URZ, PT ;  /* 0x0000000000ff782f */ /* 0x000fe20003800000 */
[----:B------:R-:W-:-:S04]  /*0960*/  UIADD3 UR10, UPT, UPT, -UR4, 0x100000, URZ ;  /* 0x00100000040a7890 */ /* 0x000fc8000fffe1ff */
[----:B------:R-:W-:Y:S02]  /*0970*/  USHF.L.U32 UR11, UR10, 0xb, URZ ;  /* 0x0000000b0a0b7899 */ /* 0x000fe400080006ff */
[----:B------:R-:W-:Y:S02]  /*0980*/  USHF.L.U32 UR10, UR10, 0x1, URZ ;  /* 0x000000010a0a7899 */ /* 0x000fe400080006ff */
[----:B------:R-:W-:-:S04]  /*0990*/  UIADD3 UR12, UPT, UPT, -UR9, 0x100000, URZ ;  /* 0x00100000090c7890 */ /* 0x000fc8000fffe1ff */
[----:B------:R-:W-:Y:S02]  /*09a0*/  USHF.L.U32 UR13, UR12, 0xb, URZ ;  /* 0x0000000b0c0d7899 */ /* 0x000fe400080006ff */
[----:B------:R-:W-:Y:S02]  /*09b0*/  USHF.L.U32 UR12, UR12, 0x1, URZ ;  /* 0x000000010c0c7899 */ /* 0x000fe400080006ff */
[----:B-1----:R-:W-:Y:S01]  /*09c0*/  ULEA UR5, UR5, UR7, 0x18 ;  /* 0x0000000705057291 */ /* 0x002fe2000f8ec0ff */
[----:B------:R-:W1:Y:S11]  /*09d0*/  FENCE.VIEW.ASYNC.S ;  /* 0x00000000000073c6 */ /* 0x000e760000000000 */
[----:B-1----:R2:W1:Y:S01]  /*09e0*/  SYNCS.EXCH.64 URZ, [UR5+0x80], UR10 ;  /* 0x0000800a05ff75b2 */ /* 0x0024620008000100 */
[----:B------:R2:W1:Y:S01]  /*09f0*/  SYNCS.EXCH.64 URZ, [UR5+0x90], UR12 ;  /* 0x0000900c05ff75b2 */ /* 0x0004620008000100 */
[----:B------:R2:W1:Y:S01]  /*0a00*/  SYNCS.EXCH.64 URZ, [UR5+0x88], UR10 ;  /* 0x0000880a05ff75b2 */ /* 0x0004620008000100 */
[----:B------:R2:W1:Y:S02]  /*0a10*/  SYNCS.EXCH.64 URZ, [UR5+0x98], UR12 ;  /* 0x0000980c05ff75b2 */ /* 0x0004640008000100 */
[----:B--2---:R-:W-:Y:S01]  /*0a20*/  NOP ;  /* 0x0000000000007918 */ /* 0x004fe20000000000 */
.L_x_12:
        /* <DEDUP_REMOVED lines=20> */
[----:B------:R2:W1:Y:S02]  /*0b70*/  SYNCS.EXCH.64 URZ, [UR7+0xb8], UR4 ;  /* 0x0000b80407ff75b2 */ /* 0x0004640008000100 */
[----:B--2---:R-:W-:Y:S01]  /*0b80*/  NOP ;  /* 0x0000000000007918 */ /* 0x004fe20000000000 */
.L_x_13:
        /* <DEDUP_REMOVED lines=18> */
.L_x_14:
[----:B-1----:R-:W1:Y:S01]  /*0cb0*/  S2UR UR5, SR_CTAID.X ;  /* 0x00000000000579c3 */ /* 0x002e620000002500 */
[----:B------:R-:W-:-:S05]  /*0cc0*/  CS2R.32 R104, SR_CgaSize ;  /* 0x0000000000687805 */ /* 0x000fca0000008a00 */
[----:B------:R-:W-:-:S05]  /*0cd0*/  IMAD R104, R104, -0xa0, RZ ;  /* 0xffffff6068687824 */ /* 0x000fca00078e02ff */
[----:B------:R-:W-:-:S14]  /*0ce0*/  R2UR UR9, R104 ;  /* 0x00000000680972ca */ /* 0x000fdc00000e0000 */
[----:B------:R-:W2:Y:S01]  /*0cf0*/  LDCU UR9, c[0x0][UR9+0x2b0] ;  /* 0x00005600090977ac */ /* 0x000ea20008000800 */
[----:B------:R-:W-:Y:S01]  /*0d00*/  NOP ;  /* 0x0000000000007918 */ /* 0x000fe20000000000 */
[----:B------:R-:W-:-:S05]  /*0d10*/  CS2R.32 R104, SR_CgaSize ;  /* 0x0000000000687805 */ /* 0x000fca0000008a00 */
[----:B------:R-:W-:-:S05]  /*0d20*/  IMAD R104, R104, -0xa0, RZ ;  /* 0xffffff6068687824 */ /* 0x000fca00078e02ff */
[----:B------:R-:W-:-:S14]  /*0d30*/  R2UR UR7, R104 ;  /* 0x00000000680772ca */ /* 0x000fdc00000e0000 */
[----:B------:R-:W3:Y:S01]  /*0d40*/  LDCU UR7, c[0x0][UR7+0x2b4] ;  /* 0x00005680070777ac */ /* 0x000ee20008000800 */
[----:B------:R-:W4:Y:S08]  /*0d50*/  S2UR UR4, SR_CTAID.Y ;  /* 0x00000000000479c3 */ /* 0x000f300000002600 */
[----:B------:R-:W3:Y:S01]  /*0d60*/  LDC R9, c[0x0][0xb24] ;  /* 0x0002c900ff097b82 */ /* 0x000ee20000000800 */
[----:B-1----:R-:W-:-:S02]  /*0d70*/  I2FP.F32.U32 R4, UR5 ;  /* 0x0000000500047c45 */ /* 0x002fc40008201000 */
[----:B------:R-:W-:-:S05]  /*0d80*/  CS2R.32 R5, SR_CgaSize ;  /* 0x0000000000057805 */ /* 0x000fca0000008a00 */
[----:B------:R-:W-:-:S06]  /*0d90*/  IMAD R5, R5, -0xa0, RZ ;  /* 0xffffff6005057824 */ /* 0x000fcc00078e02ff */
[----:B------:R-:W1:Y:S01]  /*0da0*/  LDC R5, c[0x0][R5+0x2a0] ;  /* 0x0000a80005057b82 */ /* 0x000e620000000800 */
[----:B------:R-:W-:Y:S01]  /*0db0*/  MOV R21, UR5 ;  /* 0x0000000500157c02 */ /* 0x000fe20008000f00 */
[----:B--2---:R-:W-:Y:S01]  /*0dc0*/  FMUL R4, R4, UR9 ;  /* 0x0000000904047c20 */ /* 0x004fe20008400000 */
[----:B----4-:R-:W-:Y:S02]  /*0dd0*/  I2FP.F32.U32 R2, UR4 ;  /* 0x0000000400027c45 */ /* 0x010fe40008201000 */
[----:B------:R-:W-:-:S05]  /*0de0*/  CS2R.32 R3, SR_CgaSize ;  /* 0x0000000000037805 */ /* 0x000fca0000008a00 */
[----:B------:R-:W-:-:S06]  /*0df0*/  IMAD R3, R3, -0xa0, RZ ;  /* 0xffffff6003037824 */ /* 0x000fcc00078e02ff */
[----:B------:R-:W2:Y:S01]  /*0e00*/  LDC R3, c[0x0][R3+0x2a4] ;  /* 0x0000a90003037b82 */ /* 0x000ea20000000800 */
[----:B------:R-:W4:Y:S01]  /*0e10*/  F2I.U32.TRUNC.NTZ R104, R4 ;  /* 0x0000000400687305 */ /* 0x000f22000020f000 */
[----:B------:R-:W-:Y:S01]  /*0e20*/  MOV R20, UR4 ;  /* 0x0000000400147c02 */ /* 0x000fe20008000f00 */
[----:B---3--:R-:W-:-:S05]  /*0e30*/  FMUL R2, R2, UR7 ;  /* 0x0000000702027c20 */ /* 0x008fca0008400000 */
[----:B------:R-:W-:Y:S01]  /*0e40*/  BAR.SYNC.DEFER_BLOCKING 0x0 ;  /* 0x0000000000007b1d */ /* 0x000fe20000010000 */
[----:B------:R-:W-:-:S05]  /*0e50*/  ISETP.GE.AND P0, PT, R9, 0x1, PT ;  /* 0x000000010900780c */ /* 0x000fca0003f06270 */
[----:B------:R-:W3:Y:S02]  /*0e60*/  F2I.U32.TRUNC.NTZ R102, R2 ;  /* 0x0000000200667305 */ /* 0x000ee4000020f000 */
[----:B------:R-:W2:Y:S01]  /*0e70*/  S2UR UR36, SR_CTAID.Z ;  /* 0x00000000002479c3 */ /* 0x000ea20000002700 */
[----:B----4-:R-:W-:-:S05]  /*0e80*/  IADD3 R104, PT, PT, -R104, RZ, RZ ;  /* 0x000000ff68687210 */ /* 0x010fca0007ffe1ff */
[----:B-1----:R-:W-:Y:S01]  /*0e90*/  IMAD R104, R5, R104, UR5 ;  /* 0x0000000505687e24 */ /* 0x002fe2000f8e0268 */
[----:B---3--:R-:W-:-:S05]  /*0ea0*/  IADD3 R102, PT, PT, -R102, RZ, RZ ;  /* 0x000000ff66667210 */ /* 0x008fca0007ffe1ff */
[----:B--2---:R-:W-:Y:S01]  /*0eb0*/  IMAD R102, R3, R102, UR4 ;  /* 0x0000000403667e24 */ /* 0x004fe2000f8e0266 */
[----:B------:R-:W-:Y:S06]  /*0ec0*/  @!P0 BRA `(.L_x_15) ;  /* 0x0000000000b88947 */ /* 0x000fec0003800000 */
[----:B------:R-:W1:Y:S01]  /*0ed0*/  LDC.64 R4, c[0x0][0xb18] ;  /* 0x0002c600ff047b82 */ /* 0x000e620000000a00 */
[----:B------:R-:W-:-:S07]  /*0ee0*/  ISETP.NE.AND P0, PT, R9, 0x1, PT ;  /* 0x000000010900780c */ /* 0x000fce0003f05270 */
[----:B------:R-:W2:Y:S08]  /*0ef0*/  LDC R10, c[0x0][0xb0c] ;  /* 0x0002c300ff0a7b82 */ /* 0x000eb00000000800 */
[----:B------:R-:W3:Y:S08]  /*0f00*/  LDC R11, c[0x0][0x370] ;  /* 0x0000dc00ff0b7b82 */ /* 0x000ef00000000800 */
[----:B------:R-:W4:Y:S01]  /*0f10*/  LDC R12, c[0x0][0x374] ;  /* 0x0000dd00ff0c7b82 */ /* 0x000f220000000800 */
[----:B-1----:R-:W-:-:S07]  /*0f20*/  ISETP.NE.AND P1, PT, R4, 0x1, PT ;  /* 0x000000010400780c */ /* 0x002fce0003f25270 */
[----:B------:R-:W3:Y:S01]  /*0f30*/  LDC.64 R6, c[0x0][0xb10] ;  /* 0x0002c400ff067b82 */ /* 0x000ee20000000a00 */
[----:B--2---:R-:W-:-:S07]  /*0f40*/  ISETP.NE.AND P2, PT, R10, 0x1, PT ;  /* 0x000000010a00780c */ /* 0x004fce0003f45270 */
[----:B------:R-:W1:Y:S08]  /*0f50*/  LDC R8, c[0x0][0xb20] ;  /* 0x0002c800ff087b82 */ /* 0x000e700000000800 */
[----:B------:R-:W2:Y:S01]  /*0f60*/  LDC.64 R2, c[0x0][0xb28] ;  /* 0x0002ca00ff027b82 */ /* 0x000ea20000000a00 */
[----:B----4-:R-:W-:-:S04]  /*0f70*/  IMAD.HI.U32 R13, R12, R5, RZ ;  /* 0x000000050c0d7227 */ /* 0x010fc800078e00ff */
[----:B------:R-:W-:-:S04]  /*0f80*/  IMAD.HI.U32 R5, R20, R5, RZ ;  /* 0x0000000514057227 */ /* 0x000fc800078e00ff */
[----:B---3--:R-:W-:-:S04]  /*0f90*/  IMAD.HI.U32 R14, R11, R6, RZ ;  /* 0x000000060b0e7227 */ /* 0x008fc800078e00ff */
[C---:B------:R-:W-:Y:S01]  /*0fa0*/  IMAD.HI.U32 R16, R21.reuse, R6, RZ ;  /* 0x0000000615107227 */ /* 0x040fe200078e00ff */
[-C--:B------:R-:W-:Y:S02]  /*0fb0*/  @P2 SHF.R.U32.HI R11, RZ, R7.reuse, R14 ;  /* 0x00000007ff0b2219 */ /* 0x080fe4000001160e */
[-C--:B-1----:R-:W-:Y:S02]  /*0fc0*/  @P1 SHF.R.U32.HI R12, RZ, R8.reuse, R13 ;  /* 0x00000008ff0c1219 */ /* 0x082fe4000001160d */
[----:B------:R-:W-:Y:S02]  /*0fd0*/  SHF.R.U32.HI R5, RZ, R8, R5 ;  /* 0x00000008ff057219 */ /* 0x000fe40000011605 */
[----:B------:R-:W-:Y:S02]  /*0fe0*/  SHF.R.U32.HI R16, RZ, R7, R16 ;  /* 0x00000007ff107219 */ /* 0x000fe40000011610 */
[----:B------:R-:W-:Y:S01]  /*0ff0*/  SEL R5, R20, R5, !P1 ;  /* 0x0000000514057207 */ /* 0x000fe20004800000 */
[----:B--2---:R-:W-:Y:S01]  /*1000*/  IMAD.HI.U32 R14, R12, R2, RZ ;  /* 0x000000020c0e7227 */ /* 0x004fe200078e00ff */
[----:B------:R-:W-:-:S02]  /*1010*/  SEL R7, R21, R16, !P2 ;  /* 0x0000001015077207 */ /* 0x000fc40005000000 */
[----:B------:R-:W-:Y:S01]  /*1020*/  IADD3 R13, PT, PT, -R5, RZ, RZ ;  /* 0x000000ff050d7210 */ /* 0x000fe20007ffe1ff */
[----:B------:R-:W-:Y:S01]  /*1030*/  IMAD.HI.U32 R6, R11, R2, RZ ;  /* 0x000000020b067227 */ /* 0x000fe200078e00ff */
[----:B------:R-:W-:-:S03]  /*1040*/  @P0 SHF.R.U32.HI R12, RZ, R3, R14 ;  /* 0x00000003ff0c0219 */ /* 0x000fc6000001160e */
[----:B------:R-:W-:Y:S01]  /*1050*/  IMAD R13, R4, R13, R20 ;  /* 0x0000000d040d7224 */ /* 0x000fe200078e0214 */
[----:B------:R-:W-:Y:S01]  /*1060*/  @P0 SHF.R.U32.HI R11, RZ, R3, R6 ;  /* 0x00000003ff0b0219 */ /* 0x000fe20000011606 */
[----:B------:R-:W-:-:S04]  /*1070*/  IMAD R12, R12, R9, RZ ;  /* 0x000000090c0c7224 */ /* 0x000fc800078e02ff */
[----:B------:R-:W-:Y:S01]  /*1080*/  IMAD R6, R11, R9, RZ ;  /* 0x000000090b067224 */ /* 0x000fe200078e02ff */
[----:B------:R-:W-:-:S04]  /*1090*/  ISETP.GE.AND P1, PT, R5, R12, PT ;  /* 0x0000000c0500720c */ /* 0x000fc80003f26270 */
[----:B------:R-:W-:Y:S01]  /*10a0*/  ISETP.GE.OR P1, PT, R7, R6, P1 ;  /* 0x000000060700720c */ /* 0x000fe20000f26670 */
[----:B------:R-:W-:-:S05]  /*10b0*/  IMAD.HI.U32 R6, R5, R2, RZ ;  /* 0x0000000205067227 */ /* 0x000fca00078e00ff */
[----:B------:R-:W-:-:S04]  /*10c0*/  SHF.R.U32.HI R6, RZ, R3, R6 ;  /* 0x00000003ff067219 */ /* 0x000fc80000011606 */
[----:B------:R-:W-:-:S03]  /*10d0*/  SEL R6, R5, R6, !P0 ;  /* 0x0000000605067207 */ /* 0x000fc60004000000 */
[----:B------:R-:W-:Y:S01]  /*10e0*/  @!P1 IMAD.HI.U32 R8, R7, R2, RZ ;  /* 0x0000000207089227 */ /* 0x000fe200078e00ff */
[----:B------:R-:W-:-:S04]  /*10f0*/  IADD3 R2, PT, PT, -R6, RZ, RZ ;  /* 0x000000ff06027210 */ /* 0x000fc80007ffe1ff */
[----:B------:R-:W-:Y:S01]  /*1100*/  @!P1 SHF.R.U32.HI R8, RZ, R3, R8 ;  /* 0x00000003ff089219 */ /* 0x000fe20000011608 */
[----:B------:R-:W-:-:S03]  /*1110*/  IMAD R2, R9, R2, R5 ;  /* 0x0000000209027224 */ /* 0x000fc600078e0205 */
[----:B------:R-:W-:-:S05]  /*1120*/  @!P1 SEL R3, R7, R8, !P0 ;  /* 0x0000000807039207 */ /* 0x000fca0004000000 */
[--C-:B------:R-:W-:Y:S02]  /*1130*/  @!P1 IMAD.IADD R6, R6, 0x1, -R3.reuse ;  /* 0x0000000106069824 */ /* 0x100fe400078e0a03 */
[----:B------:R-:W-:Y:S01]  /*1140*/  @!P1 IMAD R3, R2, R11, R3 ;  /* 0x0000000b02039224 */ /* 0x000fe200078e0203 */
[----:B------:R-:W-:Y:S01]  /*1150*/  IADD3 R2, PT, PT, -R7, RZ, RZ ;  /* 0x000000ff07027210 */ /* 0x000fe20007ffe1ff */
[----:B------:R-:W-:Y:S02]  /*1160*/  @!P1 IMAD R5, R6, R9, R7 ;  /* 0x0000000906059224 */ /* 0x000fe400078e0207 */
[----:B------:R-:W-:Y:S02]  /*1170*/  @!P1 IMAD.MOV.U32 R7, RZ, RZ, R3 ;  /* 0x000000ffff079224 */ /* 0x000fe400078e0003 */
[----:B------:R-:W-:Y:S02]  /*1180*/  IMAD R2, R10, R2, R21 ;  /* 0x000000020a027224 */ /* 0x000fe400078e0215 */
[----:B------:R-:W-:-:S02]  /*1190*/  IMAD R20, R5, R4, R13 ;  /* 0x0000000405147224 */ /* 0x000fc400078e020d */
[----:B------:R-:W-:Y:S02]  /*11a0*/  IMAD R21, R7, R10, R2 ;  /* 0x0000000a07157224 */ /* 0x000fe400078e0202 */
.L_x_15:
[----:B------:R-:W1:Y:S01]  /*11b0*/  LDCU UR4, c[0x0][0xb30] ;  /* 0x00016600ff0477ac */ /* 0x000e620008000800 */
[----:B------:R-:W2:Y:S08]  /*11c0*/  S2UR UR37, SR_CgaCtaId ;  /* 0x00000000002579c3 */ /* 0x000eb00000008800 */
[----:B------:R-:W3:Y:S01]  /*11d0*/  LDC R40, c[0x0][0xb24] ;  /* 0x0002c900ff287b82 */ /* 0x000ee20000000800 */
[----:B-1----:R-:W-:-:S09]  /*11e0*/  UISETP.NE.AND UP1, UPT, UR4, 0x1, UPT ;  /* 0x000000010400788c */ /* 0x002fd2000bf25270 */
[----:B--2---:R-:W-:Y:S05]  /*11f0*/  BRA.U UP1, `(.L_x_16) ;  /* 0x0000000101407547 */ /* 0x004fea000b800000 */
[----:B------:R-:W1:Y:S08]  /*1200*/  LDC.64 R4, c[0x0][0xb10] ;  /* 0x0002c400ff047b82 */ /* 0x000e700000000a00 */
[----:B------:R-:W2:Y:S08]  /*1210*/  LDC.64 R2, c[0x0][0xb18] ;  /* 0x0002c600ff027b82 */ /* 0x000eb00000000a00 */
[----:B------:R-:W4:Y:S08]  /*1220*/  LDC R6, c[0x0][0xb20] ;  /* 0x0002c800ff067b82 */ /* 0x000f300000000800 */
[----:B------:R-:W3:Y:S01]  /*1230*/  LDC R8, c[0x0][0xb0c] ;  /* 0x0002c300ff087b82 */ /* 0x000ee20000000800 */
[----:B-1----:R-:W-:-:S05]  /*1240*/  IMAD.HI.U32 R4, R21, R4, RZ ;  /* 0x0000000415047227 */ /* 0x002fca00078e00ff */
[----:B------:R-:W-:Y:S01]  /*1250*/  SHF.R.U32.HI R4, RZ, R5, R4 ;  /* 0x00000005ff047219 */ /* 0x000fe20000011604 */
[----:B--2---:R-:W-:Y:S01]  /*1260*/  IMAD.HI.U32 R3, R20, R3, RZ ;  /* 0x0000000314037227 */ /* 0x004fe200078e00ff */
[----:B------:R-:W-:-:S04]  /*1270*/  ISETP.NE.AND P0, PT, R2, 0x1, PT ;  /* 0x000000010200780c */ /* 0x000fc80003f05270 */
[----:B----4-:R-:W-:-:S04]  /*1280*/  SHF.R.U32.HI R3, RZ, R6, R3 ;  /* 0x00000006ff037219 */ /* 0x010fc80000011603 */
[----:B------:R-:W-:Y:S02]  /*1290*/  SEL R3, R20, R3, !P0 ;  /* 0x0000000314037207 */ /* 0x000fe40004000000 */
[----:B---3--:R-:W-:-:S04]  /*12a0*/  ISETP.NE.AND P1, PT, R8, 0x1, PT ;  /* 0x000000010800780c */ /* 0x008fc80003f25270 */
[----:B------:R-:W-:-:S05]  /*12b0*/  SEL R4, R21, R4, !P1 ;  /* 0x0000000415047207 */ /* 0x000fca0004800000 */
[----:B------:R-:W-:Y:S02]  /*12c0*/  IMAD.IADD R5, R3, 0x1, -R4 ;  /* 0x0000000103057824 */ /* 0x000fe400078e0a04 */
[----:B------:R-:W-:Y:S02]  /*12d0*/  IMAD.IADD R3, R4, 0x1, -R3 ;  /* 0x0000000104037824 */ /* 0x000fe400078e0a03 */
[----:B------:R-:W-:Y:S02]  /*12e0*/  IMAD R21, R5, R8, R21 ;  /* 0x0000000805157224 */ /* 0x000fe400078e0215 */
[----:B------:R-:W-:-:S07]  /*12f0*/  IMAD R20, R3, R2, R20 ;  /* 0x0000000203147224 */ /* 0x000fce00078e0214 */
.L_x_16:
[----:B------:R-:W-:Y:S01]  /*1300*/  BAR.SYNC.DEFER_BLOCKING 0x0 ;  /* 0x0000000000007b1d */ /* 0x000fe20000010000 */
[----:B------:R-:W-:Y:S01]  /*1310*/  UISETP.NE.AND UP1, UPT, UR8, 0x2, UPT ;  /* 0x000000020800788c */ /* 0x000fe2000bf25270 */
[----:B------:R-:W-:Y:S02]  /*1320*/  ISETP.NE.OR P5, PT, R0, 0x2, !P5 ;  /* 0x000000020000780c */ /* 0x000fe40006fa5670 */
[----:B------:R-:W-:-:S06]  /*1330*/  LOP3.LUT R2, R117, 0x1f, RZ, 0xc0, !PT ;  /* 0x0000001f75027812 */ /* 0x000fcc00078ec0ff */
[----:B------:R-:W-:Y:S05]  /*1340*/  BRA.U UP1, `(.L_x_17) ;  /* 0x00000011013c7547 */ /* 0x000fea000b800000 */
[----:B------:R-:W1:Y:S01]  /*1350*/  LDCU UR13, c[0x0][0x38c] ;  /* 0x00007180ff0d77ac */ /* 0x000e620008000800 */
[----:B------:R-:W2:Y:S01]  /*1360*/  LDC R9, c[0x0][0x370] ;  /* 0x0000dc00ff097b82 */ /* 0x000ea20000000800 */
[----:B------:R-:W-:Y:S01]  /*1370*/  PLOP3.LUT P1, PT, PT, PT, UP2, 0x80, 0x8 ;  /* 0x000000000008781c */ /* 0x000fe20003f2f028 */
[----:B------:R-:W-:Y:S01]  /*1380*/  HFMA2 R12, -RZ, RZ, 0, 0 ;  /* 0x00000000ff0c7431 */ /* 0x000fe200000001ff */
[----:B------:R-:W-:Y:S01]  /*1390*/  ISETP.EQ.OR P4, PT, R2, RZ, P5 ;  /* 0x000000ff0200720c */ /* 0x000fe20002f82670 */
[----:B------:R-:W-:Y:S01]  /*13a0*/  IMAD.MOV.U32 R15, RZ, RZ, 0x1 ;  /* 0x00000001ff0f7424 */ /* 0x000fe200078e00ff */
[----:B------:R-:W-:Y:S01]  /*13b0*/  PLOP3.LUT P1, PT, P1, PT, PT, 0x8, 0x80 ;  /* 0x000000000080781c */ /* 0x000fe20000f2e170 */
[----:B------:R-:W-:Y:S01]  /*13c0*/  IMAD.MOV.U32 R14, RZ, RZ, RZ ;  /* 0x000000ffff0e7224 */ /* 0x000fe200078e00ff */
[----:B------:R-:W-:Y:S01]  /*13d0*/  MOV R8, 0x1 ;  /* 0x0000000100087802 */ /* 0x000fe20000000f00 */
[----:B------:R-:W4:Y:S01]  /*13e0*/  LDC R0, c[0x0][0x374] ;  /* 0x0000dd00ff007b82 */ /* 0x000f220000000800 */
[----:B------:R-:W-:Y:S01]  /*13f0*/  IMAD.MOV.U32 R10, RZ, RZ, RZ ;  /* 0x000000ffff0a7224 */ /* 0x000fe200078e00ff */
[----:B------:R-:W2:Y:S01]  /*1400*/  LDCU.64 UR22, c[0x0][0x348] ;  /* 0x00006900ff1677ac */ /* 0x000ea20008000a00 */
[----:B------:R-:W-:Y:S01]  /*1410*/  UMOV UR6, URZ ;  /* 0x000000ff00067c82 */ /* 0x000fe20008000000 */
[----:B-1----:R-:W-:-:S04]  /*1420*/  UIADD3 UR5, UPT, UPT, UR13, 0x1f, URZ ;  /* 0x0000001f0d057890 */ /* 0x002fc8000fffe0ff */
[----:B------:R-:W-:-:S04]  /*1430*/  USHF.R.S32.HI UR4, URZ, 0x1f, UR5 ;  /* 0x0000001fff047899 */ /* 0x000fc80008011405 */
[----:B------:R-:W-:-:S04]  /*1440*/  ULEA.HI UR4, UR4, UR5, URZ, 0x5 ;  /* 0x0000000504047291 */ /* 0x000fc8000f8f28ff */
[----:B------:R-:W-:Y:S02]  /*1450*/  USHF.R.S32.HI UR15, URZ, 0x5, UR4 ;  /* 0x00000005ff0f7899 */ /* 0x000fe40008011404 */
[----:B------:R-:W-:Y:S02]  /*1460*/  UIADD3 UR4, UPT, UPT, UR13, -0x1, URZ ;  /* 0xffffffff0d047890 */ /* 0x000fe4000fffe0ff */
[----:B------:R-:W-:Y:S02]  /*1470*/  UISETP.LT.U32.AND UP0, UPT, UR15, 0x3, UPT ;  /* 0x000000030f00788c */ /* 0x000fe4000bf01070 */
[----:B------:R-:W-:Y:S02]  /*1480*/  UISETP.GE.U32.AND UP1, UPT, UR4, -0x3f, UPT ;  /* 0xffffffc10400788c */ /* 0x000fe4000bf26070 */
[----:B------:R-:W-:Y:S02]  /*1490*/  USEL UR14, UR15, 0x3, UP0 ;  /* 0x000000030f0e7887 */ /* 0x000fe40008000000 */
[----:B------:R-:W-:-:S02]  /*14a0*/  UIADD3 UR13, UPT, UPT, UR13, 0x3e, URZ ;  /* 0x0000003e0d0d7890 */ /* 0x000fc4000fffe0ff */
[----:B------:R-:W-:Y:S02]  /*14b0*/  UIADD3 UR5, UPT, UPT, UR14, -0x1, URZ ;  /* 0xffffffff0e057890 */ /* 0x000fe4000fffe0ff */
[----:B------:R-:W-:-:S03]  /*14c0*/  UIADD3 UR7, UPT, UPT, UR15, -UR14, URZ ;  /* 0x8000000e0f077290 */ /* 0x000fc6000fffe0ff */
[----:B------:R-:W-:-:S04]  /*14d0*/  @UP1 UIADD3 UR5, UPT, UPT, UR14, URZ, URZ ;  /* 0x000000ff0e051290 */ /* 0x000fc8000fffe0ff */
[----:B--2---:R-:W-:-:S12]  /*14e0*/  UIADD3 UR5, UPT, UPT, UR5, 0x1, URZ ;  /* 0x0000000105057890 */ /* 0x004fd8000fffe0ff */
.L_x_35:
[----:B------:R-:W-:Y:S01]  /*14f0*/  UISETP.NE.AND UP0, UPT, UR37, URZ, UPT ;  /* 0x000000ff2500728c */ /* 0x000fe2000bf05270 */
[----:B------:R-:W1:Y:S08]  /*1500*/  S2UR UR37, SR_CgaCtaId ;  /* 0x00000000002579c3 */ /* 0x000e700000008800 */
[----:B------:R-:W-:Y:S05]  /*1510*/  BRA.U UP0, `(.L_x_18) ;  /* 0x0000000100347547 */ /* 0x000fea000b800000 */
[----:B------:R-:W2:Y:S01]  /*1520*/  S2R R2, SR_CgaCtaId ;  /* 0x0000000000027919 */ /* 0x000ea20000008800 */
[----:B------:R-:W-:-:S04]  /*1530*/  MOV R3, 0x400 ;  /* 0x0000040000037802 */ /* 0x000fc80000000f00 */
[----:B--2---:R-:W-:Y:S02]  /*1540*/  LEA R3, R2, R3, 0x18 ;  /* 0x0000000302037211 */ /* 0x004fe400078ec0ff */
[----:B------:R-:W-:-:S03]  /*1550*/  SHF.L.U32 R2, R8, 0x1f, RZ ;  /* 0x0000001f08027819 */ /* 0x000fc600000006ff */
[----:B------:R-:W-:-:S04]  /*1560*/  IMAD R3, R10, 0x8, R3 ;  /* 0x000000080a037824 */ /* 0x000fc800078e0203 */
[----:B------:R-:W2:Y:S02]  /*1570*/  SYNCS.PHASECHK.TRANS64.TRYWAIT P0, [R3+URZ+0xd0], R2 ;  /* 0x0000d002030075a7 */ /* 0x000ea400080011ff */
[----:B--2---:R-:W-:Y:S05]  /*1580*/  @!P0 BRA `(.L_x_19) ;  /* 0x000000bc00688947 */ /* 0x004fea0003800000 */
.L_x_164:
[----:B------:R-:W-:Y:S01]  /*1590*/  VIADD R10, R10, 0x1 ;  /* 0x000000010a0a7836 */ /* 0x000fe20000000000 */
[----:B------:R2:W-:Y:S04]  /*15a0*/  SYNCS.ARRIVE.TRANS64.A1T0 RZ, [R3+URZ+0xc0], RZ ;  /* 0x0000c0ff03ff79a7 */ /* 0x0005e800081000ff */
[----:B------:R-:W-:-:S04]  /*15b0*/  ISETP.NE.AND P0, PT, R10, 0x2, PT ;  /* 0x000000020a00780c */ /* 0x000fc80003f05270 */
[----:B------:R-:W-:Y:S02]  /*15c0*/  SEL R10, R10, RZ, P0 ;  /* 0x000000ff0a0a7207 */ /* 0x000fe40000000000 */
[----:B--2---:R-:W-:-:S04]  /*15d0*/  SEL R3, RZ, 0x1, P0 ;  /* 0x00000001ff037807 */ /* 0x004fc80000000000 */
[----:B------:R-:W-:-:S07]  /*15e0*/  LOP3.LUT R8, R8, R3, RZ, 0x3c, !PT ;  /* 0x0000000308087212 */ /* 0x000fce00078e3cff */
.L_x_18:
[----:B------:R-:W-:Y:S01]  /*15f0*/  UMOV UR4, 0x400 ;  /* 0x0000040000047882 */ /* 0x000fe20000000000 */
[----:B------:R-:W-:Y:S01]  /*1600*/  SHF.L.U32 R2, R15, 0x1f, RZ ;  /* 0x0000001f0f027819 */ /* 0x000fe200000006ff */
[----:B-1----:R-:W-:Y:S01]  /*1610*/  ULEA UR4, UR37, UR4, 0x18 ;  /* 0x0000000425047291 */ /* 0x002fe2000f8ec0ff */
[----:B------:R-:W-:Y:S01]  /*1620*/  R2UR UR35, R21 ;  /* 0x00000000152372ca */ /* 0x000fe200000e0000 */
[----:B------:R-:W-:Y:S01]  /*1630*/  UISETP.GE.U32.AND UP0, UPT, UR13, 0x3f, UPT ;  /* 0x0000003f0d00788c */ /* 0x000fe2000bf06070 */
[----:B------:R-:W-:Y:S01]  /*1640*/  R2UR UR11, R20 ;  /* 0x00000000140b72ca */ /* 0x000fe200000e0000 */
[----:B------:R-:W-:Y:S01]  /*1650*/  ULEA UR8, UR6, UR4, 0x3 ;  /* 0x0000000406087291 */ /* 0x000fe2000f8e18ff */
[----:B------:R-:W-:-:S08]  /*1660*/  UMOV UR24, URZ ;  /* 0x000000ff00187c82 */ /* 0x000fd00008000000 */
[----:B------:R1:W2:Y:S01]  /*1670*/  SYNCS.PHASECHK.TRANS64.TRYWAIT P0, [UR8+0x18], R2 ;  /* 0x00001802ff0075a7 */ /* 0x0002a20008001108 */
[----:B------:R-:W-:Y:S02]  /*1680*/  USHF.L.U32 UR35, UR35, 0x7, URZ ;  /* 0x0000000723237899 */ /* 0x000fe400080006ff */
[----:B------:R-:W-:Y:S01]  /*1690*/  USHF.L.U32 UR11, UR11, 0x8, URZ ;  /* 0x000000080b0b7899 */ /* 0x000fe200080006ff */
[----:B------:R-:W-:Y:S11]  /*16a0*/  BRA.U !UP0, `(.L_x_20) ;  /* 0x0000000108a87547 */ /* 0x000ff6000b800000 */
[----:B------:R-:W-:Y:S01]  /*16b0*/  UMOV UR16, URZ ;  /* 0x000000ff00107c82 */ /* 0x000fe20008000000 */
[----:B------:R-:W-:-:S05]  /*16c0*/  UMOV UR17, UR6 ;  /* 0x0000000600117c82 */ /* 0x000fca0008000000 */
.L_x_25:
[----:B-1----:R-:W-:Y:S01]  /*16d0*/  ULEA UR33, UR17, UR4, 0x3 ;  /* 0x0000000411217291 */ /* 0x002fe2000f8e18ff */
[----:B--2---:R-:W-:Y:S01]  /*16e0*/  @!P5 MOV R3, 0xc000 ;  /* 0x0000c0000003d802 */ /* 0x004fe20000000f00 */
[----:B--2---:R-:W-:Y:S10]  /*16f0*/  @P0 BRA `(.L_x_21) ;  /* 0x00000000000c0947 */ /* 0x004ff40003800000 */
[----:B------:R-:W-:-:S04]  /*1700*/  SHF.L.U32 R5, R15, 0x1f, RZ ;  /* 0x0000001f0f057819 */ /* 0x000fc800000006ff */
[----:B------:R-:W2:Y:S02]  /*1710*/  SYNCS.PHASECHK.TRANS64.TRYWAIT P0, [UR33+0x18], R5 ;  /* 0x00001805ff0075a7 */ /* 0x000ea40008001121 */
[----:B--2---:R-:W-:Y:S05]  /*1720*/  @!P0 BRA `(.L_x_22) ;  /* 0x000000bc00148947 */ /* 0x004fea0003800000 */
.L_x_21:
[----:B------:R2:W-:Y:S01]  /*1730*/  @!P5 SYNCS.ARRIVE.TRANS64 RZ, [UR33], R3 ;  /* 0x00000003ffffd9a7 */ /* 0x0005e20008000021 */
[----:B------:R-:W-:Y:S04]  /*1740*/  BSSY.RECONVERGENT B0, `(.L_x_23) ;  /* 0x0000003000007945 */ /* 0x000fe80003800200 */
[----:B------:R-:W-:Y:S05]  /*1750*/  @P4 BRA `(.L_x_24) ;  /* 0x0000000000044947 */ /* 0x000fea0003800000 */
[----:B------:R-:W-:Y:S05]  /*1760*/  BPT.TRAP 0x1 ;  /* 0x000000040000795c */ /* 0x000fea0000300000 */
.L_x_24:
[----:B------:R-:W-:Y:S05]  /*1770*/  BSYNC.RECONVERGENT B0 ;  /* 0x0000000000007941 */ /* 0x000fea0003800200 */
.L_x_23:
[----:B------:R-:W-:Y:S02]  /*1780*/  UIADD3 UR6, UPT, UPT, UR17, 0x1, URZ ;  /* 0x0000000111067890 */ /* 0x000fe4000fffe0ff */
[----:B------:R-:W-:Y:S02]  /*1790*/  ULEA UR32, UR17, UR4, 0xe ;  /* 0x0000000411207291 */ /* 0x000fe4000f8e70ff */
[----:B------:R-:W-:Y:S02]  /*17a0*/  UISETP.NE.AND UP0, UPT, UR6, 0x3, UPT ;  /* 0x000000030600788c */ /* 0x000fe4000bf05270 */
[----:B------:R-:W-:Y:S02]  /*17b0*/  UIADD3 UR26, UP1, UPT, UR22, 0x80, URZ ;  /* 0x00000080161a7890 */ /* 0x000fe4000ff3e0ff */
[----:B------:R-:W-:Y:S02]  /*17c0*/  USEL UR9, URZ, 0x1, UP0 ;  /* 0x00000001ff097887 */ /* 0x000fe40008000000 */
[----:B------:R-:W-:-:S02]  /*17d0*/  USEL UR6, UR6, URZ, UP0 ;  /* 0x000000ff06067287 */ /* 0x000fc40008000000 */
[----:B------:R-:W-:Y:S02]  /*17e0*/  UIADD3 UR20, UP0, UPT, UR22, 0x180, URZ ;  /* 0x0000018016147890 */ /* 0x000fe4000ff1e0ff */
[----:B------:R-:W-:Y:S01]  /*17f0*/  ULEA UR8, UR6, UR4, 0x3 ;  /* 0x0000000406087291 */ /* 0x000fe2000f8e18ff */
[----:B------:R-:W-:Y:S01]  /*1800*/  LOP3.LUT R15, R15, UR9, RZ, 0x3c, !PT ;  /* 0x000000090f0f7c12 */ /* 0x000fe2000f8e3cff */
[----:B------:R-:W-:Y:S02]  /*1810*/  USHF.L.U32 UR34, UR16, 0x5, URZ ;  /* 0x0000000510227899 */ /* 0x000fe400080006ff */
[----:B------:R-:W-:Y:S01]  /*1820*/  UIADD3.X UR27, UPT, UPT, URZ, UR23, URZ, UP1, !UPT ;  /* 0x00000017ff1b7290 */ /* 0x000fe20008ffe4ff */
[----:B-1----:R-:W-:Y:S01]  /*1830*/  SHF.L.U32 R2, R15, 0x1f, RZ ;  /* 0x0000001f0f027819 */ /* 0x002fe200000006ff */
[----:B------:R-:W-:Y:S02]  /*1840*/  UIADD3 UR32, UPT, UPT, UR32, 0x10800, URZ ;  /* 0x0001080020207890 */ /* 0x000fe4000fffe0ff */
[----:B------:R-:W-:Y:S01]  /*1850*/  UIADD3.X UR21, UPT, UPT, URZ, UR23, URZ, UP0, !UPT ;  /* 0x00000017ff157290 */ /* 0x000fe200087fe4ff */
[----:B------:R1:W1:Y:S01]  /*1860*/  SYNCS.PHASECHK.TRANS64.TRYWAIT P0, [UR8+0x18], R2 ;  /* 0x00001802ff0075a7 */ /* 0x0002620008001108 */
[----:B------:R-:W-:Y:S01]  /*1870*/  ULEA UR8, UR17, UR4, 0xf ;  /* 0x0000000411087291 */ /* 0x000fe2000f8e78ff */
[----:B------:R-:W-:Y:S01]  /*1880*/  UMOV UR18, 0x0 ;  /* 0x0000000000127882 */ /* 0x000fe20000000000 */
[----:B------:R-:W-:-:S02]  /*1890*/  UMOV UR19, 0x10000000 ;  /* 0x1000000000137882 */ /* 0x000fc40000000000 */
[----:B------:R-:W-:Y:S01]  /*18a0*/  UIADD3 UR8, UPT, UPT, UR8, 0x1c800, URZ ;  /* 0x0001c80008087890 */ /* 0x000fe2000fffe0ff */
[----:B------:R1:W-:Y:S01]  /*18b0*/  UTMALDG.3D [UR32], [UR26], desc[UR18] ;  /* 0x000012201a0075b4 */ /* 0x0003e20008011000 */
[----:B------:R-:W-:Y:S01]  /*18c0*/  UMOV UR12, UR36 ;  /* 0x00000024000c7c82 */ /* 0x000fe20008000000 */
[----:B------:R-:W-:Y:S01]  /*18d0*/  UMOV UR9, UR33 ;  /* 0x0000002100097c82 */ /* 0x000fe20008000000 */
[----:B------:R-:W-:Y:S01]  /*18e0*/  UMOV UR10, UR34 ;  /* 0x00000022000a7c82 */ /* 0x000fe20008000000 */
[----:B------:R-:W-:Y:S01]  /*18f0*/  UIADD3 UR16, UPT, UPT, UR16, 0x1, URZ ;  /* 0x0000000110107890 */ /* 0x000fe2000fffe0ff */
[----:B------:R-:W-:Y:S01]  /*1900*/  UMOV UR24, UR5 ;  /* 0x0000000500187c82 */ /* 0x000fe20008000000 */
[----:B------:R-:W-:Y:S02]  /*1910*/  UMOV UR17, UR6 ;  /* 0x0000000600117c82 */ /* 0x000fe40008000000 */
[----:B------:R1:W-:Y:S01]  /*1920*/  UTMALDG.3D [UR8], [UR20], desc[UR18] ;  /* 0x00001208140075b4 */ /* 0x0003e20008011000 */
[----:B------:R-:W-:-:S09]  /*1930*/  UISETP.NE.AND UP0, UPT, UR16, UR5, UPT ;  /* 0x000000051000728c */ /* 0x000fd2000bf05270 */
[----:B------:R-:W-:Y:S05]  /*1940*/  BRA.U UP0, `(.L_x_25) ;  /* 0xfffffffd00607547 */ /* 0x000fea000b83ffff */
.L_x_20:
[----:B-1----:R-:W-:Y:S01]  /*1950*/  ULEA UR8, UR6, UR4, 0x3 ;  /* 0x0000000406087291 */ /* 0x002fe2000f8e18ff */
[----:B------:R-:W-:Y:S01]  /*1960*/  SHF.L.U32 R2, R15, 0x1f, RZ ;  /* 0x0000001f0f027819 */ /* 0x000fe200000006ff */
[----:B------:R-:W-:Y:S01]  /*1970*/  @!P1 SYNCS.ARRIVE.TRANS64.A1T0 RZ, [UR4+0x78], RZ ;  /* 0x000078ffffff99a7 */ /* 0x000fe20008100004 */
[----:B------:R-:W-:-:S06]  /*1980*/  UISETP.GT.AND UP0, UPT, UR15, UR14, UPT ;  /* 0x0000000e0f00728c */ /* 0x000fcc000bf04270 */
[----:B--2---:R1:W2:Y:S03]  /*1990*/  SYNCS.PHASECHK.TRANS64.TRYWAIT P0, [UR8+0x18], R2 ;  /* 0x00001802ff0075a7 */ /* 0x0042a60008001108 */
[----:B------:R-:W-:Y:S05]  /*19a0*/  BRA.U !UP0, `(.L_x_26) ;  /* 0x0000000108ac7547 */ /* 0x000fea000b800000 */
[----:B------:R-:W-:Y:S01]  /*19b0*/  UIADD3 UR21, UPT, UPT, UR7, UR24, URZ ;  /* 0x0000001807157290 */ /* 0x000fe2000fffe0ff */
[----:B------:R-:W-:-:S11]  /*19c0*/  UMOV UR25, UR6 ;  /* 0x0000000600197c82 */ /* 0x000fd60008000000 */
.L_x_31:
[----:B-1----:R-:W-:Y:S01]  /*19d0*/  ULEA UR17, UR25, UR4, 0x3 ;  /* 0x0000000419117291 */ /* 0x002fe2000f8e18ff */
[----:B--2---:R-:W-:Y:S01]  /*19e0*/  @!P5 MOV R3, 0xc000 ;  /* 0x0000c0000003d802 */ /* 0x004fe20000000f00 */
[----:B--2---:R-:W-:Y:S10]  /*19f0*/  @P0 BRA `(.L_x_27) ;  /* 0x00000000000c0947 */ /* 0x004ff40003800000 */
[----:B------:R-:W-:-:S04]  /*1a00*/  SHF.L.U32 R5, R15, 0x1f, RZ ;  /* 0x0000001f0f057819 */ /* 0x000fc800000006ff */
[----:B------:R-:W2:Y:S02]  /*1a10*/  SYNCS.PHASECHK.TRANS64.TRYWAIT P0, [UR17+0x18], R5 ;  /* 0x00001805ff0075a7 */ /* 0x000ea40008001111 */
[----:B--2---:R-:W-:Y:S05]  /*1a20*/  @!P0 BRA `(.L_x_28) ;  /* 0x000000b8006c8947 */ /* 0x004fea0003800000 */
.L_x_27:
[----:B------:R2:W-:Y:S01]  /*1a30*/  @!P5 SYNCS.ARRIVE.TRANS64 RZ, [UR17], R3 ;  /* 0x00000003ffffd9a7 */ /* 0x0005e20008000011 */
[----:B------:R-:W-:Y:S04]  /*1a40*/  BSSY.RECONVERGENT B0, `(.L_x_29) ;  /* 0x0000003000007945 */ /* 0x000fe80003800200 */
[----:B------:R-:W-:Y:S05]  /*1a50*/  @P4 BRA `(.L_x_30) ;  /* 0x0000000000044947 */ /* 0x000fea0003800000 */
[----:B------:R-:W-:Y:S05]  /*1a60*/  BPT.TRAP 0x1 ;  /* 0x000000040000795c */ /* 0x000fea0000300000 */
.L_x_30:
[----:B------:R-:W-:Y:S05]  /*1a70*/  BSYNC.RECONVERGENT B0 ;  /* 0x0000000000007941 */ /* 0x000fea0003800200 */
.L_x_29:
        /* <DEDUP_REMOVED lines=10> */
[----:B------:R-:W-:Y:S01]  /*1b20*/  UIADD3 UR16, UPT, UPT, UR16, 0x10800, URZ ;  /* 0x0001080010107890 */ /* 0x000fe2000fffe0ff */
[----:B-1----:R-:W-:Y:S01]  /*1b30*/  SHF.L.U32 R2, R15, 0x1f, RZ ;  /* 0x0000001f0f027819 */ /* 0x002fe200000006ff */
[----:B------:R-:W-:Y:S02]  /*1b40*/  UIADD3.X UR31, UPT, UPT, URZ, UR23, URZ, UP1, !UPT ;  /* 0x00000017ff1f7290 */ /* 0x000fe40008ffe4ff */
[----:B------:R-:W-:Y:S01]  /*1b50*/  UIADD3.X UR29, UPT, UPT, URZ, UR23, URZ, UP0, !UPT ;  /* 0x00000017ff1d7290 */ /* 0x000fe200087fe4ff */
[----:B------:R1:W1:Y:S01]  /*1b60*/  SYNCS.PHASECHK.TRANS64.TRYWAIT P0, [UR8+0x18], R2 ;  /* 0x00001802ff0075a7 */ /* 0x0002620008001108 */
[----:B------:R-:W-:Y:S01]  /*1b70*/  ULEA UR8, UR25, UR4, 0xf ;  /* 0x0000000419087291 */ /* 0x000fe2000f8e78ff */
[----:B------:R-:W-:Y:S01]  /*1b80*/  UMOV UR26, 0x0 ;  /* 0x00000000001a7882 */ /* 0x000fe20000000000 */
[----:B------:R-:W-:-:S02]  /*1b90*/  UMOV UR27, 0x10000000 ;  /* 0x10000000001b7882 */ /* 0x000fc40000000000 */
[----:B------:R-:W-:Y:S01]  /*1ba0*/  UIADD3 UR8, UPT, UPT, UR8, 0x1c800, URZ ;  /* 0x0001c80008087890 */ /* 0x000fe2000fffe0ff */
[----:B------:R-:W-:Y:S01]  /*1bb0*/  UMOV UR19, UR35 ;  /* 0x0000002300137c82 */ /* 0x000fe20008000000 */
[----:B------:R-:W-:Y:S01]  /*1bc0*/  UMOV UR20, UR36 ;  /* 0x0000002400147c82 */ /* 0x000fe20008000000 */
[----:B------:R-:W-:Y:S01]  /*1bd0*/  UMOV UR12, UR36 ;  /* 0x00000024000c7c82 */ /* 0x000fe20008000000 */
[----:B------:R-:W-:Y:S01]  /*1be0*/  UMOV UR9, UR17 ;  /* 0x0000001100097c82 */ /* 0x000fe20008000000 */
[----:B------:R-:W-:Y:S01]  /*1bf0*/  UMOV UR10, UR18 ;  /* 0x00000012000a7c82 */ /* 0x000fe20008000000 */
[----:B------:R1:W-:Y:S01]  /*1c00*/  UTMALDG.3D [UR16], [UR30], desc[UR26] ;  /* 0x00001a101e0075b4 */ /* 0x0003e20008011000 */
[----:B------:R-:W-:Y:S01]  /*1c10*/  UIADD3 UR24, UPT, UPT, UR24, 0x1, URZ ;  /* 0x0000000118187890 */ /* 0x000fe2000fffe0ff */
[----:B------:R-:W-:-:S03]  /*1c20*/  UMOV UR25, UR6 ;  /* 0x0000000600197c82 */ /* 0x000fc60008000000 */
[----:B------:R-:W-:Y:S01]  /*1c30*/  UISETP.NE.AND UP0, UPT, UR24, UR21, UPT ;  /* 0x000000151800728c */ /* 0x000fe2000bf05270 */
[----:B------:R1:W-:Y:S08]  /*1c40*/  UTMALDG.3D [UR8], [UR28], desc[UR26] ;  /* 0x00001a081c0075b4 */ /* 0x0003f00008011000 */
[----:B------:R-:W-:Y:S05]  /*1c50*/  BRA.U UP0, `(.L_x_31) ;  /* 0xfffffffd005c7547 */ /* 0x000fea000b83ffff */
.L_x_26:
[----:B-1----:R-:W-:Y:S01]  /*1c60*/  LEA R2, R14, UR4, 0x3 ;  /* 0x000000040e027c11 */ /* 0x002fe2000f8e18ff */
[----:B------:R-:W-:Y:S01]  /*1c70*/  NOP ;  /* 0x0000000000007918 */ /* 0x000fe20000000000 */
[----:B--2---:R-:W-:Y:S02]  /*1c80*/  SHF.L.U32 R3, R12, 0x1f, RZ ;  /* 0x0000001f0c037819 */ /* 0x004fe400000006ff */
[----:B------:R-:W-:Y:S02]  /*1c90*/  LEA R4, R14, UR4, 0x4 ;  /* 0x000000040e047c11 */ /* 0x000fe4000f8e20ff */
[----:B------:R-:W1:Y:S02]  /*1ca0*/  SYNCS.PHASECHK.TRANS64.TRYWAIT P0, [R2+URZ+0x80], R3 ;  /* 0x00008003020075a7 */ /* 0x000e6400080011ff */
[----:B-1----:R-:W-:Y:S05]  /*1cb0*/  @!P0 BRA `(.L_x_32) ;  /* 0x000000b400e08947 */ /* 0x002fea0003800000 */
.L_x_167:
[----:B------:R-:W2:Y:S01]  /*1cc0*/  LDS.128 R4, [R4+0xf0] ;  /* 0x0000f00004047984 */ /* 0x000ea20000000c00 */
[----:B---3--:R-:W-:Y:S01]  /*1cd0*/  ISETP.GE.AND P0, PT, R40, 0x1, PT ;  /* 0x000000012800780c */ /* 0x008fe20003f06270 */
[----:B-1----:R-:W-:Y:S01]  /*1ce0*/  VIADD R2, R2, 0x90 ;  /* 0x0000009002027836 */ /* 0x002fe20000000000 */
[----:B------:R-:W-:Y:S01]  /*1cf0*/  @!PT LDS RZ, [RZ] ;  /* 0x00000000fffff984 */ /* 0x000fe20000000800 */
[----:B------:R-:W-:Y:S01]  /*1d00*/  @!PT LDS RZ, [RZ] ;  /* 0x00000000fffff984 */ /* 0x000fe20000000800 */
[----:B------:R-:W-:Y:S01]  /*1d10*/  @!PT LDS RZ, [RZ] ;  /* 0x00000000fffff984 */ /* 0x000fe20000000800 */
[----:B------:R-:W-:Y:S01]  /*1d20*/  @!PT LDS RZ, [RZ] ;  /* 0x00000000fffff984 */ /* 0x000fe20000000800 */
[----:B------:R1:W-:Y:S06]  /*1d30*/  MEMBAR.ALL.CTA ;  /* 0x0000000000007992 */ /* 0x0003ec0000008000 */
[----:B-1----:R-:W1:Y:S01]  /*1d40*/  FENCE.VIEW.ASYNC.S ;  /* 0x00000000000073c6 */ /* 0x002e620000000000 */
[----:B------:R-:W-:-:S04]  /*1d50*/  PRMT R2, RZ, 0x654, R2 ;  /* 0x00000654ff027816 */ /* 0x000fc80000000002 */
[----:B-1----:R1:W-:Y:S01]  /*1d60*/  SYNCS.ARRIVE.TRANS64.RED.A1T0 RZ, [R2+URZ], RZ ;  /* 0x000000ff02ff79a7 */ /* 0x0023e200081004ff */
[----:B--2---:R-:W-:-:S13]  /*1d70*/  LOP3.LUT P2, RZ, R6, 0x1, RZ, 0xc0, !PT ;  /* 0x0000000106ff7812 */ /* 0x004fda000784c0ff */
[----:B------:R-:W-:Y:S01]  /*1d80*/  @P2 SHF.R.U32.HI R3, RZ, 0x10, R5 ;  /* 0x00000010ff032819 */ /* 0x000fe20000011605 */
[----:B------:R-:W-:Y:S01]  /*1d90*/  VOTEU.ANY UP0, P2 ;  /* 0x0000000000ff7886 */ /* 0x000fe20001000100 */
[----:B------:R-:W-:Y:S02]  /*1da0*/  @P2 MOV R13, R4 ;  /* 0x00000004000d2202 */ /* 0x000fe40000000f00 */
[----:B------:R-:W-:Y:S02]  /*1db0*/  @P2 R2UR.BROADCAST UR8, R3 ;  /* 0x00000000030822ca */ /* 0x000fe400008e0000 */
[----:B------:R-:W-:-:S11]  /*1dc0*/  @P2 LOP3.LUT R11, R5, 0xffff, RZ, 0xc0, !PT ;  /* 0x0000ffff050b2812 */ /* 0x000fd600078ec0ff */
[----:B------:R-:W-:Y:S01]  /*1dd0*/  @UP0 UMOV UR36, UR8 ;  /* 0x0000000800240c82 */ /* 0x000fe20008000000 */
[----:B-1----:R-:W-:Y:S05]  /*1de0*/  @!P0 BRA `(.L_x_33) ;  /* 0x0000000000b88947 */ /* 0x002fea0003800000 */
[----:B------:R-:W4:Y:S01]  /*1df0*/  LDC.64 R4, c[0x0][0xb18] ;  /* 0x0002c600ff047b82 */ /* 0x000f220000000a00 */
[----:B------:R-:W-:-:S07]  /*1e00*/  ISETP.NE.AND P3, PT, R40, 0x1, PT ;  /* 0x000000012800780c */ /* 0x000fce0003f65270 */
[----:B------:R-:W1:Y:S08]  /*1e10*/  LDC.64 R6, c[0x0][0xb10] ;  /* 0x0002c400ff067b82 */ /* 0x000e700000000a00 */
[----:B------:R-:W2:Y:S08]  /*1e20*/  LDC R16, c[0x0][0xb20] ;  /* 0x0002c800ff107b82 */ /* 0x000eb00000000800 */
[----:B------:R-:W3:Y:S01]  /*1e30*/  LDC R18, c[0x0][0xb0c] ;  /* 0x0002c300ff127b82 */ /* 0x000ee20000000800 */
[----:B----4-:R-:W-:Y:S01]  /*1e40*/  IMAD.HI.U32 R17, R0, R5, RZ ;  /* 0x0000000500117227 */ /* 0x010fe200078e00ff */
[----:B------:R-:W-:-:S03]  /*1e50*/  ISETP.NE.AND P0, PT, R4, 0x1, PT ;  /* 0x000000010400780c */ /* 0x000fc60003f05270 */
[----:B------:R-:W-:-:S03]  /*1e60*/  IMAD.HI.U32 R5, R11, R5, RZ ;  /* 0x000000050b057227 */ /* 0x000fc600078e00ff */
[----:B------:R-:W4:Y:S01]  /*1e70*/  LDC.64 R2, c[0x0][0xb28] ;  /* 0x0002ca00ff027b82 */ /* 0x000f220000000a00 */
[----:B-1----:R-:W-:-:S04]  /*1e80*/  IMAD.HI.U32 R20, R9, R6, RZ ;  /* 0x0000000609147227 */ /* 0x002fc800078e00ff */
[----:B------:R-:W-:Y:S01]  /*1e90*/  IMAD.HI.U32 R22, R13, R6, RZ ;  /* 0x000000060d167227 */ /* 0x000fe200078e00ff */
[----:B------:R-:W-:Y:S02]  /*1ea0*/  SHF.R.U32.HI R20, RZ, R7, R20 ;  /* 0x00000007ff147219 */ /* 0x000fe40000011614 */
[-C--:B--2---:R-:W-:Y:S02]  /*1eb0*/  SHF.R.U32.HI R17, RZ, R16.reuse, R17 ;  /* 0x00000010ff117219 */ /* 0x084fe40000011611 */
[----:B------:R-:W-:Y:S02]  /*1ec0*/  SHF.R.U32.HI R16, RZ, R16, R5 ;  /* 0x00000010ff107219 */ /* 0x000fe40000011605 */
[----:B------:R-:W-:Y:S02]  /*1ed0*/  SEL R17, R0, R17, !P0 ;  /* 0x0000001100117207 */ /* 0x000fe40004000000 */
[----:B------:R-:W-:Y:S02]  /*1ee0*/  SHF.R.U32.HI R22, RZ, R7, R22 ;  /* 0x00000007ff167219 */ /* 0x000fe40000011616 */
[----:B---3--:R-:W-:-:S02]  /*1ef0*/  ISETP.NE.AND P1, PT, R18, 0x1, PT ;  /* 0x000000011200780c */ /* 0x008fc40003f25270 */
[----:B------:R-:W-:Y:S02]  /*1f00*/  SEL R5, R11, R16, !P0 ;  /* 0x000000100b057207 */ /* 0x000fe40004000000 */
[----:B------:R-:W-:Y:S02]  /*1f10*/  SEL R19, R9, R20, !P1 ;  /* 0x0000001409137207 */ /* 0x000fe40004800000 */
[----:B------:R-:W-:Y:S01]  /*1f20*/  SEL R7, R13, R22, !P1 ;  /* 0x000000160d077207 */ /* 0x000fe20004800000 */
[----:B----4-:R-:W-:-:S04]  /*1f30*/  IMAD.HI.U32 R20, R17, R2, RZ ;  /* 0x0000000211147227 */ /* 0x010fc800078e00ff */
[----:B------:R-:W-:Y:S01]  /*1f40*/  IMAD.HI.U32 R6, R19, R2, RZ ;  /* 0x0000000213067227 */ /* 0x000fe200078e00ff */
[----:B------:R-:W-:-:S04]  /*1f50*/  @P3 SHF.R.U32.HI R17, RZ, R3, R20 ;  /* 0x00000003ff113219 */ /* 0x000fc80000011614 */
        /* <DEDUP_REMOVED lines=8> */
[----:B------:R-:W-:-:S04]  /*1fe0*/  @!P0 IMAD.HI.U32 R16, R7, R2, RZ ;  /* 0x0000000207108227 */ /* 0x000fc800078e00ff */
[----:B------:R-:W-:Y:S01]  /*1ff0*/  IMAD.MOV R2, RZ, RZ, -R6 ;  /* 0x000000ffff027224 */ /* 0x000fe200078e0a06 */
[----:B------:R-:W-:-:S03]  /*2000*/  @!P0 SHF.R.U32.HI R16, RZ, R3, R16 ;  /* 0x00000003ff108219 */ /* 0x000fc60000011610 */
[----:B------:R-:W-:Y:S01]  /*2010*/  IMAD R2, R40, R2, R5 ;  /* 0x0000000228027224 */ /* 0x000fe200078e0205 */
[----:B------:R-:W-:Y:S02]  /*2020*/  @!P0 SEL R3, R7, R16, !P3 ;  /* 0x0000001007038207 */ /* 0x000fe40005800000 */
[----:B------:R-:W-:-:S03]  /*2030*/  IADD3 R16, PT, PT, -R5, RZ, RZ ;  /* 0x000000ff05107210 */ /* 0x000fc60007ffe1ff */
[--C-:B------:R-:W-:Y:S02]  /*2040*/  @!P0 IMAD.IADD R6, R6, 0x1, -R3.reuse ;  /* 0x0000000106068824 */ /* 0x100fe400078e0a03 */
[----:B------:R-:W-:Y:S01]  /*2050*/  @!P0 IMAD R3, R2, R19, R3 ;  /* 0x0000001302038224 */ /* 0x000fe200078e0203 */
[----:B------:R-:W-:Y:S01]  /*2060*/  IADD3 R2, PT, PT, -R7, RZ, RZ ;  /* 0x000000ff07027210 */ /* 0x000fe20007ffe1ff */
[----:B------:R-:W-:Y:S02]  /*2070*/  @!P0 IMAD R5, R40, R6, R7 ;  /* 0x0000000628058224 */ /* 0x000fe400078e0207 */
[----:B------:R-:W-:Y:S02]  /*2080*/  IMAD R11, R4, R16, R11 ;  /* 0x00000010040b7224 */ /* 0x000fe400078e020b */
[----:B------:R-:W-:Y:S02]  /*2090*/  @!P0 IMAD.MOV.U32 R7, RZ, RZ, R3 ;  /* 0x000000ffff078224 */ /* 0x000fe400078e0003 */
[----:B------:R-:W-:-:S02]  /*20a0*/  IMAD R2, R18, R2, R13 ;  /* 0x0000000212027224 */ /* 0x000fc400078e020d */
[----:B------:R-:W-:Y:S02]  /*20b0*/  IMAD R11, R5, R4, R11 ;  /* 0x00000004050b7224 */ /* 0x000fe400078e020b */
[----:B------:R-:W-:Y:S02]  /*20c0*/  IMAD R13, R7, R18, R2 ;  /* 0x00000012070d7224 */ /* 0x000fe400078e0202 */
.L_x_33:
[----:B------:R-:W1:Y:S02]  /*20d0*/  LDCU UR8, c[0x0][0xb30] ;  /* 0x00016600ff0877ac */ /* 0x000e640008000800 */
[----:B-1----:R-:W-:-:S09]  /*20e0*/  UISETP.NE.AND UP0, UPT, UR8, 0x1, UPT ;  /* 0x000000010800788c */ /* 0x002fd2000bf05270 */
[----:B------:R-:W-:Y:S05]  /*20f0*/  BRA.U UP0, `(.L_x_34) ;  /* 0x0000000100407547 */ /* 0x000fea000b800000 */
[----:B------:R-:W1:Y:S08]  /*2100*/  LDC.64 R4, c[0x0][0xb10] ;  /* 0x0002c400ff047b82 */ /* 0x000e700000000a00 */
[----:B------:R-:W2:Y:S08]  /*2110*/  LDC.64 R2, c[0x0][0xb18] ;  /* 0x0002c600ff027b82 */ /* 0x000eb00000000a00 */
[----:B------:R-:W3:Y:S08]  /*2120*/  LDC R6, c[0x0][0xb20] ;  /* 0x0002c800ff067b82 */ /* 0x000ef00000000800 */
[----:B------:R-:W4:Y:S01]  /*2130*/  LDC R16, c[0x0][0xb0c] ;  /* 0x0002c300ff107b82 */ /* 0x000f220000000800 */
[----:B-1----:R-:W-:-:S05]  /*2140*/  IMAD.HI.U32 R4, R13, R4, RZ ;  /* 0x000000040d047227 */ /* 0x002fca00078e00ff */
[----:B------:R-:W-:Y:S01]  /*2150*/  SHF.R.U32.HI R4, RZ, R5, R4 ;  /* 0x00000005ff047219 */ /* 0x000fe20000011604 */
[----:B--2---:R-:W-:Y:S01]  /*2160*/  IMAD.HI.U32 R3, R11, R3, RZ ;  /* 0x000000030b037227 */ /* 0x004fe200078e00ff */
[----:B------:R-:W-:-:S04]  /*2170*/  ISETP.NE.AND P0, PT, R2, 0x1, PT ;  /* 0x000000010200780c */ /* 0x000fc80003f05270 */
[----:B---3--:R-:W-:-:S04]  /*2180*/  SHF.R.U32.HI R6, RZ, R6, R3 ;  /* 0x00000006ff067219 */ /* 0x008fc80000011603 */
[----:B------:R-:W-:Y:S02]  /*2190*/  SEL R3, R11, R6, !P0 ;  /* 0x000000060b037207 */ /* 0x000fe40004000000 */
[----:B----4-:R-:W-:-:S04]  /*21a0*/  ISETP.NE.AND P1, PT, R16, 0x1, PT ;  /* 0x000000011000780c */ /* 0x010fc80003f25270 */
[----:B------:R-:W-:-:S05]  /*21b0*/  SEL R4, R13, R4, !P1 ;  /* 0x000000040d047207 */ /* 0x000fca0004800000 */
[----:B------:R-:W-:Y:S02]  /*21c0*/  IMAD.IADD R5, R3, 0x1, -R4 ;  /* 0x0000000103057824 */ /* 0x000fe400078e0a04 */
[----:B------:R-:W-:Y:S02]  /*21d0*/  IMAD.IADD R3, R4, 0x1, -R3 ;  /* 0x0000000104037824 */ /* 0x000fe400078e0a03 */
[----:B------:R-:W-:Y:S02]  /*21e0*/  IMAD R13, R5, R16, R13 ;  /* 0x00000010050d7224 */ /* 0x000fe400078e020d */
[----:B------:R-:W-:-:S07]  /*21f0*/  IMAD R11, R3, R2, R11 ;  /* 0x00000002030b7224 */ /* 0x000fce00078e020b */
.L_x_34:
[----:B------:R-:W-:Y:S01]  /*2200*/  VIADD R14, R14, 0x1 ;  /* 0x000000010e0e7836 */ /* 0x000fe20000000000 */
[----:B------:R-:W-:Y:S01]  /*2210*/  PLOP3.LUT P1, PT, PT, PT, PT, 0x80, 0x8 ;  /* 0x000000000008781c */ /* 0x000fe20003f2f070 */
[----:B------:R-:W-:Y:S02]  /*2220*/  IMAD.IADD R21, R13, 0x1, R104 ;  /* 0x000000010d157824 */ /* 0x000fe400078e0268 */
[----:B------:R-:W-:Y:S01]  /*2230*/  IMAD.IADD R20, R11, 0x1, R102 ;  /* 0x000000010b147824 */ /* 0x000fe200078e0266 */
[----:B------:R-:W-:-:S04]  /*2240*/  ISETP.NE.AND P0, PT, R14, 0x2, PT ;  /* 0x000000020e00780c */ /* 0x000fc80003f05270 */
[----:B------:R-:W-:Y:S02]  /*2250*/  SEL R3, RZ, 0x1, P0 ;  /* 0x00000001ff037807 */ /* 0x000fe40000000000 */
[----:B------:R-:W-:Y:S02]  /*2260*/  SEL R14, R14, RZ, P0 ;  /* 0x000000ff0e0e7207 */ /* 0x000fe40000000000 */
[----:B------:R-:W-:Y:S01]  /*2270*/  LOP3.LUT R12, R12, R3, RZ, 0x3c, !PT ;  /* 0x000000030c0c7212 */ /* 0x000fe200078e3cff */
[----:B------:R-:W-:Y:S06]  /*2280*/  @P2 BRA `(.L_x_35) ;  /* 0xfffffff000982947 */ /* 0x000fec000383ffff */
[----:B------:R-:W-:Y:S01]  /*2290*/  UIADD3 UR4, UPT, UPT, UR4, 0x18, URZ ;  /* 0x0000001804047890 */ /* 0x000fe2000fffe0ff */
[----:B------:R-:W-:-:S03]  /*22a0*/  SHF.L.U32 R3, R15, 0x1f, RZ ;  /* 0x0000001f0f037819 */ /* 0x000fc600000006ff */
[----:B------:R-:W-:-:S09]  /*22b0*/  ULEA UR5, UR6, UR4, 0x3 ;  /* 0x0000000406057291 */ /* 0x000fd2000f8e18ff */
[----:B------:R-:W1:Y:S02]  /*22c0*/  SYNCS.PHASECHK.TRANS64.TRYWAIT P0, [UR5], R3 ;  /* 0x00000003ff0075a7 */ /* 0x000e640008001105 */
[----:B-1----:R-:W-:Y:S05]  /*22d0*/  @!P0 BRA `(.L_x_36) ;  /* 0x000000b0006c8947 */ /* 0x002fea0003800000 */
.L_x_169:
[----:B------:R-:W-:-:S04]  /*22e0*/  UIADD3 UR6, UPT, UPT, UR6, 0x1, URZ ;  /* 0x0000000106067890 */ /* 0x000fc8000fffe0ff */
[----:B------:R-:W-:-:S04]  /*22f0*/  UISETP.NE.AND UP0, UPT, UR6, 0x3, UPT ;  /* 0x000000030600788c */ /* 0x000fc8000bf05270 */
[----:B------:R-:W-:Y:S02]  /*2300*/  USEL UR7, URZ, 0x1, UP0 ;  /* 0x00000001ff077887 */ /* 0x000fe40008000000 */
[----:B------:R-:W-:-:S04]  /*2310*/  USEL UR6, UR6, URZ, UP0 ;  /* 0x000000ff06067287 */ /* 0x000fc80008000000 */
[----:B------:R-:W-:Y:S01]  /*2320*/  ULEA UR5, UR6, UR4, 0x3 ;  /* 0x0000000406057291 */ /* 0x000fe2000f8e18ff */
[----:B------:R-:W-:-:S04]  /*2330*/  LOP3.LUT R15, R15, UR7, RZ, 0x3c, !PT ;  /* 0x000000070f0f7c12 */ /* 0x000fc8000f8e3cff */
[----:B-1----:R-:W-:-:S04]  /*2340*/  SHF.L.U32 R3, R15, 0x1f, RZ ;  /* 0x0000001f0f037819 */ /* 0x002fc800000006ff */
[----:B------:R-:W1:Y:S02]  /*2350*/  SYNCS.PHASECHK.TRANS64.TRYWAIT P0, [UR5], R3 ;  /* 0x00000003ff0075a7 */ /* 0x000e640008001105 */
[----:B-1----:R-:W-:Y:S05]  /*2360*/  @!P0 BRA `(.L_x_37) ;  /* 0x000000b000608947 */ /* 0x002fea0003800000 */
.L_x_171:
[----:B------:R-:W-:-:S04]  /*2370*/  UIADD3 UR6, UPT, UPT, UR6, 0x1, URZ ;  /* 0x0000000106067890 */ /* 0x000fc8000fffe0ff */
[----:B------:R-:W-:-:S04]  /*2380*/  UISETP.NE.AND UP0, UPT, UR6, 0x3, UPT ;  /* 0x000000030600788c */ /* 0x000fc8000bf05270 */
[----:B------:R-:W-:Y:S02]  /*2390*/  USEL UR5, URZ, 0x1, UP0 ;  /* 0x00000001ff057887 */ /* 0x000fe40008000000 */
[----:B------:R-:W-:-:S04]  /*23a0*/  USEL UR6, UR6, URZ, UP0 ;  /* 0x000000ff06067287 */ /* 0x000fc80008000000 */
[----:B------:R-:W-:Y:S01]  /*23b0*/  ULEA UR6, UR6, UR4, 0x3 ;  /* 0x0000000406067291 */ /* 0x000fe2000f8e18ff */
[----:B-1----:R-:W-:-:S04]  /*23c0*/  LOP3.LUT R3, R15, UR5, RZ, 0x3c, !PT ;  /* 0x000000050f037c12 */ /* 0x002fc8000f8e3cff */
[----:B------:R-:W-:Y:S01]  /*23d0*/  SHF.L.U32 R3, R3, 0x1f, RZ ;  /* 0x0000001f03037819 */ /* 0x000fe200000006ff */
[----:B----4-:R-:W-:-:S07]  /*23e0*/  IMAD.U32 R0, RZ, RZ, UR6 ;  /* 0x00000006ff007e24 */ /* 0x010fce000f8e00ff */
.L_x_38:
[----:B-1----:R1:W2:Y:S02]  /*23f0*/  SYNCS.PHASECHK.TRANS64.TRYWAIT P0, [R0+URZ], R3 ;  /* 0x00000003000075a7 */ /* 0x0022a400080011ff */
[----:B--2---:R-:W-:Y:S05]  /*2400*/  @!P0 NANOSLEEP.SYNCS 0x989680 ;  /* 0x009896800000895d */ /* 0x004fea0003900000 */
[----:B------:R-:W2:Y:S02]  /*2410*/  @!P0 SYNCS.PHASECHK.TRANS64 P0, [R0+URZ], R3 ;  /* 0x00000003000085a7 */ /* 0x000ea400080010ff */
[----:B--2---:R-:W-:Y:S05]  /*2420*/  @P0 EXIT ;  /* 0x000000000000094d */ /* 0x004fea0003800000 */
[----:B------:R-:W-:Y:S05]  /*2430*/  BRA `(.L_x_38) ;  /* 0xfffffffc00ec7947 */ /* 0x000fea000383ffff */
.L_x_17:
[----:B------:R-:W-:-:S04]  /*2440*/  UISETP.NE.AND UP1, UPT, UR37, URZ, UPT ;  /* 0x000000ff2500728c */ /* 0x000fc8000bf25270 */
[----:B------:R-:W-:-:S09]  /*2450*/  UISETP.NE.OR UP1, UPT, UR8, 0x1, UP1 ;  /* 0x000000010800788c */ /* 0x000fd20008f25670 */
[----:B------:R-:W-:Y:S05]  /*2460*/  BRA.U UP1, `(.L_x_39) ;  /* 0x0000000501487547 */ /* 0x000fea000b800000 */
[----:B------:R-:W-:Y:S01]  /*2470*/  ISETP.NE.AND P2, PT, R2, RZ, PT ;  /* 0x000000ff0200720c */ /* 0x000fe20003f45270 */
[----:B------:R-:W-:Y:S01]  /*2480*/  IMAD.MOV.U32 R12, RZ, RZ, 0x1 ;  /* 0x00000001ff0c7424 */ /* 0x000fe200078e00ff */
[----:B------:R-:W-:Y:S02]  /*2490*/  CS2R R10, SRZ ;  /* 0x00000000000a7805 */ /* 0x000fe4000001ff00 */
[----:B------:R-:W-:Y:S01]  /*24a0*/  CS2R R8, SRZ ;  /* 0x0000000000087805 */ /* 0x000fe2000001ff00 */
[----:B------:R-:W-:Y:S01]  /*24b0*/  UMOV UR4, 0x400 ;  /* 0x0000040000047882 */ /* 0x000fe20000000000 */
[----:B------:R-:W-:Y:S01]  /*24c0*/  UMOV UR6, URZ ;  /* 0x000000ff00067c82 */ /* 0x000fe20008000000 */
[----:B------:R-:W-:-:S12]  /*24d0*/  ULEA UR37, UR37, UR4, 0x18 ;  /* 0x0000000425257291 */ /* 0x000fd8000f8ec0ff */
.L_x_43:
[----:B------:R-:W-:Y:S02]  /*24e0*/  LEA R0, R8, UR37, 0x3 ;  /* 0x0000002508007c11 */ /* 0x000fe4000f8e18ff */
[----:B------:R-:W-:-:S03]  /*24f0*/  SHF.L.U32 R5, R9, 0x1f, RZ ;  /* 0x0000001f09057819 */ /* 0x000fc600000006ff */
[----:B------:R-:W-:Y:S01]  /*2500*/  VIADD R4, R0, 0xd0 ;  /* 0x000000d000047836 */ /* 0x000fe20000000000 */
[----:B------:R-:W1:Y:S02]  /*2510*/  SYNCS.PHASECHK.TRANS64.TRYWAIT P0, [R0+URZ+0xc0], R5 ;  /* 0x0000c005000075a7 */ /* 0x000e6400080011ff */
[----:B-1----:R-:W-:Y:S05]  /*2520*/  @!P0 BRA `(.L_x_40) ;  /* 0x000000b000088947 */ /* 0x002fea0003800000 */
.L_x_172:
[----:B------:R-:W-:Y:S01]  /*2530*/  ULEA UR5, UR6, UR37, 0x3 ;  /* 0x0000002506057291 */ /* 0x000fe2000f8e18ff */
[----:B------:R-:W-:Y:S02]  /*2540*/  PRMT R4, RZ, 0x654, R4 ;  /* 0x00000654ff047816 */ /* 0x000fe40000000004 */
[----:B-1----:R-:W-:Y:S01]  /*2550*/  SHF.L.U32 R5, R12, 0x1f, RZ ;  /* 0x0000001f0c057819 */ /* 0x002fe200000006ff */
[----:B------:R-:W-:Y:S01]  /*2560*/  UIADD3 UR4, UPT, UPT, UR5, 0x80, URZ ;  /* 0x0000008005047890 */ /* 0x000fe2000fffe0ff */
[----:B------:R1:W-:Y:S05]  /*2570*/  SYNCS.ARRIVE.TRANS64.RED.A1T0 RZ, [R4+URZ], RZ ;  /* 0x000000ff04ff79a7 */ /* 0x0003ea00081004ff */
[----:B------:R-:W-:Y:S01]  /*2580*/  IMAD.U32 R7, RZ, RZ, UR4 ;  /* 0x00000004ff077e24 */ /* 0x000fe2000f8e00ff */
[----:B------:R-:W2:Y:S04]  /*2590*/  SYNCS.PHASECHK.TRANS64.TRYWAIT P0, [UR5+0x90], R5 ;  /* 0x00009005ff0075a7 */ /* 0x000ea80008001105 */
[----:B------:R-:W-:Y:S01]  /*25a0*/  PRMT R6, R2, 0x654, R7 ;  /* 0x0000065402067816 */ /* 0x000fe20000000007 */
[----:B-1----:R-:W-:Y:S01]  /*25b0*/  @!P2 IMAD.MOV.U32 R4, RZ, RZ, 0x10 ;  /* 0x00000010ff04a424 */ /* 0x002fe200078e00ff */
[----:B--2---:R-:W-:Y:S06]  /*25c0*/  @!P0 BRA `(.L_x_41) ;  /* 0x000000ac00f48947 */ /* 0x004fec0003800000 */
.L_x_174:
[----:B------:R-:W-:Y:S01]  /*25d0*/  ULEA UR4, UR6, UR37, 0x4 ;  /* 0x0000002506047291 */ /* 0x000fe2000f8e20ff */
[----:B------:R-:W-:Y:S01]  /*25e0*/  SEL R3, R6, R3, !P2 ;  /* 0x0000000306037207 */ /* 0x000fe20005000000 */
[----:B------:R-:W-:Y:S01]  /*25f0*/  UIADD3 UR5, UPT, UPT, UR5, 0x80, URZ ;  /* 0x0000008005057890 */ /* 0x000fe2000fffe0ff */
[----:B-1----:R-:W-:Y:S01]  /*2600*/  LEA R0, R11, UR37, 0x3 ;  /* 0x000000250b007c11 */ /* 0x002fe2000f8e18ff */
[----:B------:R-:W-:Y:S01]  /*2610*/  UIADD3 UR4, UPT, UPT, UR4, 0xf0, URZ ;  /* 0x000000f004047890 */ /* 0x000fe2000fffe0ff */
[----:B------:R-:W-:Y:S01]  /*2620*/  SHF.L.U32 R5, R10, 0x1f, RZ ;  /* 0x0000001f0a057819 */ /* 0x000fe200000006ff */
[----:B------:R1:W-:Y:S01]  /*2630*/  @!P2 SYNCS.ARRIVE.TRANS64.RED RZ, [R3+URZ], R4 ;  /* 0x0000000403ffa9a7 */ /* 0x0003e200080004ff */
[----:B------:R-:W-:Y:S01]  /*2640*/  UIADD3 UR6, UPT, UPT, UR6, 0x1, URZ ;  /* 0x0000000106067890 */ /* 0x000fe2000fffe0ff */
[----:B------:R-:W-:-:S03]  /*2650*/  VIADD R8, R8, 0x1 ;  /* 0x0000000108087836 */ /* 0x000fc60000000000 */
[----:B------:R-:W-:Y:S02]  /*2660*/  UISETP.NE.AND UP0, UPT, UR6, 0x2, UPT ;  /* 0x000000020600788c */ /* 0x000fe4000bf05270 */
[----:B------:R-:W-:Y:S06]  /*2670*/  UGETNEXTWORKID.BROADCAST [UR4], [UR5] ;  /* 0x00000000040073ca */ /* 0x000fec0008000100 */
[----:B------:R-:W-:Y:S01]  /*2680*/  USEL UR4, URZ, 0x1, UP0 ;  /* 0x00000001ff047887 */ /* 0x000fe20008000000 */
[----:B------:R-:W-:Y:S01]  /*2690*/  ISETP.NE.AND P0, PT, R8, 0x2, PT ;  /* 0x000000020800780c */ /* 0x000fe20003f05270 */
[----:B------:R-:W-:Y:S01]  /*26a0*/  USEL UR6, UR6, URZ, UP0 ;  /* 0x000000ff06067287 */ /* 0x000fe20008000000 */
[----:B------:R-:W2:Y:S03]  /*26b0*/  SYNCS.PHASECHK.TRANS64.TRYWAIT P1, [R0+URZ+0x80], R5 ;  /* 0x00008005000075a7 */ /* 0x000ea600080211ff */
[----:B------:R-:W-:Y:S01]  /*26c0*/  LOP3.LUT R12, R12, UR4, RZ, 0x3c, !PT ;  /* 0x000000040c0c7c12 */ /* 0x000fe2000f8e3cff */
[----:B-12---:R-:W-:Y:S07]  /*26d0*/  @!P1 BRA `(.L_x_42) ;  /* 0x000000ac00c89947 */ /* 0x006fee0003800000 */
.L_x_175:
[C---:B------:R-:W-:Y:S01]  /*26e0*/  LEA R4, R11.reuse, UR37, 0x4 ;  /* 0x000000250b047c11 */ /* 0x040fe2000f8e20ff */
[----:B-1----:R-:W-:Y:S01]  /*26f0*/  VIADD R0, R0, 0x90 ;  /* 0x0000009000007836 */ /* 0x002fe20000000000 */
[----:B------:R-:W-:Y:S01]  /*2700*/  SEL R8, R8, RZ, P0 ;  /* 0x000000ff08087207 */ /* 0x000fe20000000000 */
[----:B------:R-:W-:-:S03]  /*2710*/  VIADD R11, R11, 0x1 ;  /* 0x000000010b0b7836 */ /* 0x000fc60000000000 */
[----:B------:R-:W1:Y:S01]  /*2720*/  LDS.128 R4, [R4+0xf0] ;  /* 0x0000f00004047984 */ /* 0x000e620000000c00 */
[----:B------:R-:W-:Y:S02]  /*2730*/  PRMT R0, RZ, 0x654, R0 ;  /* 0x00000654ff007816 */ /* 0x000fe40000000000 */
[C---:B------:R-:W-:Y:S01]  /*2740*/  ISETP.NE.AND P1, PT, R11.reuse, 0x2, PT ;  /* 0x000000020b00780c */ /* 0x040fe20003f25270 */
[----:B------:R-:W-:Y:S01]  /*2750*/  @!PT LDS RZ, [RZ] ;  /* 0x00000000fffff984 */ /* 0x000fe20000000800 */
[----:B------:R-:W-:Y:S01]  /*2760*/  @!PT LDS RZ, [RZ] ;  /* 0x00000000fffff984 */ /* 0x000fe20000000800 */
[----:B------:R-:W-:Y:S01]  /*2770*/  @!PT LDS RZ, [RZ] ;  /* 0x00000000fffff984 */ /* 0x000fe20000000800 */
[----:B------:R-:W-:Y:S01]  /*2780*/  @!PT LDS RZ, [RZ] ;  /* 0x00000000fffff984 */ /* 0x000fe20000000800 */
[----:B------:R2:W-:Y:S06]  /*2790*/  MEMBAR.ALL.CTA ;  /* 0x0000000000007992 */ /* 0x0005ec0000008000 */
[----:B--2---:R-:W2:Y:S01]  /*27a0*/  FENCE.VIEW.ASYNC.S ;  /* 0x00000000000073c6 */ /* 0x004ea20000000000 */
[----:B------:R-:W-:Y:S01]  /*27b0*/  SEL R11, R11, RZ, P1 ;  /* 0x000000ff0b0b7207 */ /* 0x000fe20000800000 */
[----:B--2---:R2:W-:Y:S01]  /*27c0*/  SYNCS.ARRIVE.TRANS64.RED.A1T0 RZ, [R0+URZ], RZ ;  /* 0x000000ff00ff79a7 */ /* 0x0045e200081004ff */
[----:B-1----:R-:W-:-:S02]  /*27d0*/  LOP3.LUT P3, RZ, R6, 0x1, RZ, 0xc0, !PT ;  /* 0x0000000106ff7812 */ /* 0x002fc4000786c0ff */
[----:B------:R-:W-:-:S04]  /*27e0*/  SEL R5, RZ, 0x1, P1 ;  /* 0x00000001ff057807 */ /* 0x000fc80000800000 */
[----:B------:R-:W-:Y:S02]  /*27f0*/  LOP3.LUT R10, R10, R5, RZ, 0x3c, !PT ;  /* 0x000000050a0a7212 */ /* 0x000fe400078e3cff */
[----:B--2---:R-:W-:-:S04]  /*2800*/  SEL R0, RZ, 0x1, P0 ;  /* 0x00000001ff007807 */ /* 0x004fc80000000000 */
[----:B------:R-:W-:Y:S01]  /*2810*/  LOP3.LUT R9, R9, R0, RZ, 0x3c, !PT ;  /* 0x0000000009097212 */ /* 0x000fe200078e3cff */
[----:B------:R-:W-:Y:S06]  /*2820*/  @P3 BRA `(.L_x_43) ;  /* 0xfffffffc002c3947 */ /* 0x000fec000383ffff */
[----:B------:R-:W-:Y:S01]  /*2830*/  ULEA UR5, UR6, UR37, 0x3 ;  /* 0x0000002506057291 */ /* 0x000fe2000f8e18ff */
[----:B------:R-:W-:-:S08]  /*2840*/  SHF.L.U32 R3, R12, 0x1f, RZ ;  /* 0x0000001f0c037819 */ /* 0x000fd000000006ff */
[----:B------:R-:W1:Y:S02]  /*2850*/  SYNCS.PHASECHK.TRANS64 P0, [UR5+0x90], R3 ;  /* 0x00009003ff0075a7 */ /* 0x000e640008001005 */
[----:B-1----:R-:W-:Y:S05]  /*2860*/  @P0 BRA `(.L_x_44) ;  /* 0x0000000000080947 */ /* 0x002fea0003800000 */
[----:B------:R-:W1:Y:S02]  /*2870*/  SYNCS.PHASECHK.TRANS64.TRYWAIT P0, [UR5+0x90], R3 ;  /* 0x00009003ff0075a7 */ /* 0x000e640008001105 */
[----:B-1----:R-:W-:Y:S05]  /*2880*/  @!P0 BRA `(.L_x_45) ;  /* 0x000000ac00708947 */ /* 0x002fea0003800000 */
.L_x_44:
[----:B------:R-:W-:-:S04]  /*2890*/  UIADD3 UR4, UPT, UPT, UR6, 0x1, URZ ;  /* 0x0000000106047890 */ /* 0x000fc8000fffe0ff */
[----:B------:R-:W-:-:S04]  /*28a0*/  UISETP.NE.AND UP0, UPT, UR4, 0x2, UPT ;  /* 0x000000020400788c */ /* 0x000fc8000bf05270 */
[----:B------:R-:W-:Y:S02]  /*28b0*/  USEL UR7, URZ, 0x1, UP0 ;  /* 0x00000001ff077887 */ /* 0x000fe40008000000 */
[----:B------:R-:W-:-:S04]  /*28c0*/  USEL UR4, UR4, URZ, UP0 ;  /* 0x000000ff04047287 */ /* 0x000fc80008000000 */
[----:B------:R-:W-:Y:S01]  /*28d0*/  ULEA UR4, UR4, UR37, 0x3 ;  /* 0x0000002504047291 */ /* 0x000fe2000f8e18ff */
[----:B-1----:R-:W-:-:S04]  /*28e0*/  LOP3.LUT R3, R12, UR7, RZ, 0x3c, !PT ;  /* 0x000000070c037c12 */ /* 0x002fc8000f8e3cff */
[----:B------:R-:W-:-:S04]  /*28f0*/  SHF.L.U32 R0, R3, 0x1f, RZ ;  /* 0x0000001f03007819 */ /* 0x000fc800000006ff */
[----:B------:R-:W1:Y:S02]  /*2900*/  SYNCS.PHASECHK.TRANS64 P0, [UR4+0x90], R0 ;  /* 0x00009000ff0075a7 */ /* 0x000e640008001004 */
[----:B-1----:R-:W-:Y:S05]  /*2910*/  @P0 EXIT ;  /* 0x000000000000094d */ /* 0x002fea0003800000 */
[----:B------:R-:W-:Y:S02]  /*2920*/  SHF.L.U32 R3, R3, 0x1f, RZ ;  /* 0x0000001f03037819 */ /* 0x000fe400000006ff */
[----:B------:R-:W-:-:S07]  /*2930*/  MOV R0, UR4 ;  /* 0x0000000400007c02 */ /* 0x000fce0008000f00 */
.L_x_46:
[----:B-1----:R1:W2:Y:S02]  /*2940*/  SYNCS.PHASECHK.TRANS64.TRYWAIT P0, [R0+URZ+0x90], R3 ;  /* 0x00009003000075a7 */ /* 0x0022a400080011ff */
[----:B--2---:R-:W-:Y:S05]  /*2950*/  @!P0 NANOSLEEP.SYNCS 0x989680 ;  /* 0x009896800000895d */ /* 0x004fea0003900000 */
[----:B------:R-:W2:Y:S02]  /*2960*/  @!P0 SYNCS.PHASECHK.TRANS64 P0, [R0+URZ+0x90], R3 ;  /* 0x00009003000085a7 */ /* 0x000ea400080010ff */
[----:B--2---:R-:W-:Y:S05]  /*2970*/  @P0 EXIT ;  /* 0x000000000000094d */ /* 0x004fea0003800000 */
[----:B------:R-:W-:Y:S05]  /*2980*/  BRA `(.L_x_46) ;  /* 0xfffffffc00ec7947 */ /* 0x000fea000383ffff */
.L_x_39:
[----:B------:R-:W-:-:S09]  /*2990*/  UISETP.NE.AND UP1, UPT, UR8, URZ, UPT ;  /* 0x000000ff0800728c */ /* 0x000fd2000bf25270 */
[----:B------:R-:W-:Y:S05]  /*29a0*/  BRA.U UP1, `(.L_x_47) ;  /* 0x0000000d016c7547 */ /* 0x000fea000b800000 */
[----:B------:R-:W-:Y:S01]  /*29b0*/  UMOV UR4, 0x40 ;  /* 0x0000004000047882 */ /* 0x000fe20000000000 */
[----:B------:R-:W-:Y:S01]  /*29c0*/  NOP ;  /* 0x0000000000007918 */ /* 0x000fe20000000000 */
[----:B------:R-:W-:Y:S01]  /*29d0*/  ULEA UR4, UR37, UR4, 0x18 ;  /* 0x0000000425047291 */ /* 0x000fe2000f8ec0ff */
[----:B------:R-:W-:Y:S02]  /*29e0*/  UMOV UR5, 0x400 ;  /* 0x0000040000057882 */ /* 0x000fe40000000000 */
[----:B------:R-:W-:-:S06]  /*29f0*/  ULEA UR37, UR37, UR5, 0x18 ;  /* 0x0000000525257291 */ /* 0x000fcc000f8ec0ff */
[----:B------:R-:W1:Y:S02]  /*2a00*/  LDS.U8 R0, [UR4+0x1c] ;  /* 0x00001c04ff007984 */ /* 0x000e640008000000 */
[----:B-1----:R-:W-:-:S13]  /*2a10*/  ISETP.NE.AND P0, PT, R0, RZ, PT ;  /* 0x000000ff0000720c */ /* 0x002fda0003f05270 */
[----:B------:R-:W-:Y:S05]  /*2a20*/  @P0 BRA `(.L_x_48) ;  /* 0x0000000000580947 */ /* 0x000fea0003800000 */
[----:B------:R-:W-:-:S13]  /*2a30*/  ELECT P0, URZ, PT ;  /* 0x0000000000ff782f */ /* 0x000fda0003800000 */
[----:B------:R-:W-:Y:S05]  /*2a40*/  @!P0 BRA `(.L_x_49) ;  /* 0x0000000000608947 */ /* 0x000fea0003800000 */
[----:B------:R-:W-:Y:S01]  /*2a50*/  UMOV UR5, 0x10 ;  /* 0x0000001000057882 */ /* 0x000fe20000000000 */
[----:B------:R-:W-:Y:S01]  /*2a60*/  HFMA2 R0, -RZ, RZ, 0, 5.9604644775390625e-08 ;  /* 0x00000001ff007431 */ /* 0x000fe200000001ff */
[----:B------:R-:W-:-:S03]  /*2a70*/  MOV R2, 0xffff ;  /* 0x0000ffff00027802 */ /* 0x000fc60000000f00 */
[----:B------:R-:W-:Y:S04]  /*2a80*/  DEPBAR.LE SB1, 0x36 ;  /* 0x00009d800000791a */ /* 0x000fe80000000000 */
[----:B------:R-:W1:Y:S02]  /*2a90*/  UTCATOMSWS.FIND_AND_SET.ALIGN UP0, UR5, UR5 ;  /* 0x00000005000575e3 */ /* 0x000e640008000800 */
[----:B-1----:R-:W-:Y:S01]  /*2aa0*/  MOV R3, UR5 ;  /* 0x0000000500037c02 */ /* 0x002fe20008000f00 */
[----:B------:R-:W-:Y:S06]  /*2ab0*/  BRA.U UP0, `(.L_x_50) ;  /* 0x0000000100187547 */ /* 0x000fec000b800000 */
.L_x_51:
[----:B------:R-:W-:Y:S05]  /*2ac0*/  NANOSLEEP 0x64 ;  /* 0x000000640000795d */ /* 0x000fea0003800000 */
[----:B------:R-:W-:-:S05]  /*2ad0*/  UMOV UR5, 0x10 ;  /* 0x0000001000057882 */ /* 0x000fca0000000000 */
[----:B------:R-:W-:Y:S04]  /*2ae0*/  DEPBAR.LE SB1, 0x36 ;  /* 0x00009d800000791a */ /* 0x000fe80000000000 */
[----:B------:R-:W1:Y:S02]  /*2af0*/  UTCATOMSWS.FIND_AND_SET.ALIGN UP0, UR5, UR5 ;  /* 0x00000005000575e3 */ /* 0x000e640008000800 */
[----:B-1----:R-:W-:Y:S01]  /*2b00*/  MOV R3, UR5 ;  /* 0x0000000500037c02 */ /* 0x002fe20008000f00 */
[----:B------:R-:W-:Y:S05]  /*2b10*/  BRA.U !UP0, `(.L_x_51) ;  /* 0xfffffffd08e87547 */ /* 0x000fea000b83ffff */
.L_x_50:
[-C--:B------:R-:W-:Y:S02]  /*2b20*/  SHF.L.U32 R2, R2, R3.reuse, RZ ;  /* 0x0000000302027219 */ /* 0x080fe400000006ff */
[----:B------:R-:W-:Y:S01]  /*2b30*/  SHF.L.U32 R0, R0, R3, RZ ;  /* 0x0000000300007219 */ /* 0x000fe200000006ff */
[----:B------:R-:W-:Y:S02]  /*2b40*/  IMAD.SHL.U32 R3, R3, 0x20, RZ ;  /* 0x0000002003037824 */ /* 0x000fe400078e00ff */
[----:B------:R1:W-:Y:S04]  /*2b50*/  ATOMS.OR RZ, [UR4+0x14], R2 ;  /* 0x00001402ffff798c */ /* 0x0003e8000b000004 */
[----:B------:R1:W-:Y:S04]  /*2b60*/  ATOMS.OR RZ, [UR4+0x18], R0 ;  /* 0x00001800ffff798c */ /* 0x0003e8000b000004 */
[----:B------:R1:W-:Y:S01]  /*2b70*/  STS [UR37+0x110], R3 ;  /* 0x00011003ff007988 */ /* 0x0003e20008000825 */
[----:B------:R-:W-:Y:S05]  /*2b80*/  BRA `(.L_x_49) ;  /* 0x0000000000107947 */ /* 0x000fea0003800000 */
.L_x_48:
[----:B------:R-:W-:Y:S02]  /*2b90*/  MOV R0, 0xffffffff ;  /* 0xffffffff00007802 */ /* 0x000fe40000000f00 */
[----:B------:R-:W-:-:S03]  /*2ba0*/  MOV R2, 0x2bd0 ;  /* 0x00002bd000027802 */ /* 0x000fc60000000f00 */
[----:B------:R1:W-:Y:S04]  /*2bb0*/  STS [UR37+0x110], R0 ;  /* 0x00011000ff007988 */ /* 0x0003e80008000825 */
[----:B-1-3-5:R-:W-:Y:S05]  /*2bc0*/  CALL.REL.NOINC `($__internal_1_$__cuda_sm10x_tcgen05_guardrail_trap_phase_invalid_during_alloc) ;  /* 0x000000b400387944 */ /* 0x02afea0003c00000 */
.L_x_49:
[----:B------:R-:W-:Y:S05]  /*2bd0*/  WARPSYNC.ALL ;  /* 0x0000000000007948 */ /* 0x000fea0003800000 */
[----:B------:R-:W2:Y:S01]  /*2be0*/  S2UR UR5, SR_CgaCtaId ;  /* 0x00000000000579c3 */ /* 0x000ea20000008800 */
[----:B------:R-:W-:Y:S01]  /*2bf0*/  UMOV UR4, 0x400 ;  /* 0x0000040000047882 */ /* 0x000fe20000000000 */
[----:B------:R-:W-:-:S06]  /*2c00*/  NOP ;  /* 0x0000000000007918 */ /* 0x000fcc0000000000 */
[----:B------:R-:W-:Y:S06]  /*2c10*/  BAR.ARV 0x6, 0xa0 ;  /* 0x0182800000007b1d */ /* 0x000fec0000002000 */
[----:B------:R-:W4:Y:S01]  /*2c20*/  LDCU UR7, c[0x0][0x38c] ;  /* 0x00007180ff0777ac */ /* 0x000f220008000800 */
[----:B------:R-:W-:Y:S01]  /*2c30*/  IMAD.MOV.U32 R11, RZ, RZ, 0x1 ;  /* 0x00000001ff0b7424 */ /* 0x000fe200078e00ff */
[----:B------:R-:W-:Y:S01]  /*2c40*/  CS2R R8, SRZ ;  /* 0x0000000000087805 */ /* 0x000fe2000001ff00 */
[----:B------:R-:W-:Y:S01]  /*2c50*/  IMAD.MOV.U32 R10, RZ, RZ, RZ ;  /* 0x000000ffff0a7224 */ /* 0x000fe200078e00ff */
[----:B------:R-:W3:Y:S01]  /*2c60*/  LDCU UR6, c[0x0][0x38c] ;  /* 0x00007180ff0677ac */ /* 0x000ee20008000800 */
[----:B------:R-:W-:Y:S01]  /*2c70*/  UMOV UR15, URZ ;  /* 0x000000ff000f7c82 */ /* 0x000fe20008000000 */
[----:B------:R-:W-:Y:S01]  /*2c80*/  UMOV UR14, URZ ;  /* 0x000000ff000e7c82 */ /* 0x000fe20008000000 */
[----:B--2---:R-:W-:Y:S01]  /*2c90*/  ULEA UR5, UR5, UR4, 0x18 ;  /* 0x0000000405057291 */ /* 0x004fe2000f8ec0ff */
[----:B------:R-:W-:Y:S01]  /*2ca0*/  UMOV UR24, 0x0 ;  /* 0x0000000000187882 */ /* 0x000fe20000000000 */
[----:B------:R-:W-:-:S02]  /*2cb0*/  UMOV UR25, 0x8400910 ;  /* 0x0840091000197882 */ /* 0x000fc40000000000 */
[----:B------:R-:W-:Y:S02]  /*2cc0*/  UIADD3 UR10, UPT, UPT, UR5, 0x10800, URZ ;  /* 0x00010800050a7890 */ /* 0x000fe4000fffe0ff */
[----:B------:R-:W-:Y:S02]  /*2cd0*/  UIADD3 UR11, UPT, UPT, UR5, 0x1c800, URZ ;  /* 0x0001c800050b7890 */ /* 0x000fe4000fffe0ff */
[----:B----4-:R-:W-:Y:S01]  /*2ce0*/  UIADD3 UR7, UPT, UPT, UR7, 0x1f, URZ ;  /* 0x0000001f07077890 */ /* 0x010fe2000fffe0ff */
[----:B-1----:R-:W1:Y:S01]  /*2cf0*/  LDS R0, [UR5+0x110] ;  /* 0x00011005ff007984 */ /* 0x002e620008000800 */
[----:B------:R-:W-:Y:S02]  /*2d00*/  USHF.R.U32.HI UR10, URZ, 0x4, UR10 ;  /* 0x00000004ff0a7899 */ /* 0x000fe4000801160a */
[----:B------:R-:W-:Y:S02]  /*2d10*/  USHF.R.S32.HI UR4, URZ, 0x1f, UR7 ;  /* 0x0000001fff047899 */ /* 0x000fe40008011407 */
[----:B------:R-:W-:-:S02]  /*2d20*/  USHF.R.U32.HI UR11, URZ, 0x4, UR11 ;  /* 0x00000004ff0b7899 */ /* 0x000fc4000801160b */
[----:B------:R-:W-:Y:S02]  /*2d30*/  ULEA.HI UR4, UR4, UR7, URZ, 0x5 ;  /* 0x0000000704047291 */ /* 0x000fe4000f8f28ff */
[----:B------:R-:W-:Y:S02]  /*2d40*/  ULOP3.LUT UR10, UR10, 0x3fff, URZ, 0xc0, !UPT ;  /* 0x00003fff0a0a7892 */ /* 0x000fe4000f8ec0ff */
[----:B------:R-:W-:Y:S02]  /*2d50*/  USHF.R.S32.HI UR4, URZ, 0x5, UR4 ;  /* 0x00000005ff047899 */ /* 0x000fe40008011404 */
[----:B------:R-:W-:Y:S02]  /*2d60*/  ULOP3.LUT UR11, UR11, 0x3fff, URZ, 0xc0, !UPT ;  /* 0x00003fff0b0b7892 */ /* 0x000fe4000f8ec0ff */
[----:B------:R-:W-:Y:S01]  /*2d70*/  UISETP.LT.AND UP0, UPT, UR4, 0x1, UPT ;  /* 0x000000010400788c */ /* 0x000fe2000bf01270 */
[----:B------:R-:W-:Y:S01]  /*2d80*/  UMOV UR22, 0x0 ;  /* 0x0000000000167882 */ /* 0x000fe20000000000 */
[----:B------:R-:W-:-:S02]  /*2d90*/  UMOV UR23, 0x8400910 ;  /* 0x0840091000177882 */ /* 0x000fc40000000000 */
[----:B------:R-:W-:Y:S02]  /*2da0*/  USEL UR9, UR4, 0x1, !UP0 ;  /* 0x0000000104097887 */ /* 0x000fe4000c000000 */
[----:B------:R-:W-:Y:S02]  /*2db0*/  ULOP3.LUT UR10, UR10, 0x10000, URZ, 0xfc, !UPT ;  /* 0x000100000a0a7892 */ /* 0x000fe4000f8efcff */
[----:B------:R-:W-:Y:S02]  /*2dc0*/  ULOP3.LUT UR11, UR11, 0x10000, URZ, 0xfc, !UPT ;  /* 0x000100000b0b7892 */ /* 0x000fe4000f8efcff */
[----:B------:R-:W-:Y:S02]  /*2dd0*/  UIADD3 UR9, UPT, UPT, -UR9, URZ, URZ ;  /* 0x000000ff09097290 */ /* 0x000fe4000fffe1ff */
[----:B---3--:R-:W-:Y:S01]  /*2de0*/  UISETP.GE.AND UP3, UPT, UR6, 0x1, UPT ;  /* 0x000000010600788c */ /* 0x008fe2000bf66270 */
[----:B------:R-:W-:Y:S01]  /*2df0*/  UMOV UR20, 0x0 ;  /* 0x0000000000147882 */ /* 0x000fe20000000000 */
[----:B------:R-:W-:Y:S01]  /*2e00*/  UMOV UR21, 0x8400910 ;  /* 0x0840091000157882 */ /* 0x000fe20000000000 */
[----:B------:R-:W-:Y:S01]  /*2e10*/  UMOV UR18, 0x0 ;  /* 0x0000000000127882 */ /* 0x000fe20000000000 */
[----:B------:R-:W-:Y:S01]  /*2e20*/  UMOV UR19, 0x8400910 ;  /* 0x0840091000137882 */ /* 0x000fe20000000000 */
[----:B-1----:R-:W-:-:S15]  /*2e30*/  R2UR UR16, R0 ;  /* 0x00000000001072ca */ /* 0x002fde00000e0000 */
.L_x_58:
[----:B------:R-:W-:Y:S02]  /*2e40*/  LEA R0, R10, UR5, 0x3 ;  /* 0x000000050a007c11 */ /* 0x000fe4000f8e18ff */
[----:B------:R-:W-:Y:S02]  /*2e50*/  SHF.L.U32 R5, R9, 0x1f, RZ ;  /* 0x0000001f09057819 */ /* 0x000fe400000006ff */
[----:B------:R-:W-:Y:S01]  /*2e60*/  PLOP3.LUT P0, PT, PT, PT, UP3, 0x80, 0x8 ;  /* 0x000000000008781c */ /* 0x000fe20003f0f038 */
[----:B------:R-:W-:Y:S01]  /*2e70*/  VIADD R3, R0, 0x90 ;  /* 0x0000009000037836 */ /* 0x000fe20000000000 */
[----:B-1----:R-:W1:Y:S02]  /*2e80*/  SYNCS.PHASECHK.TRANS64.TRYWAIT P1, [R0+URZ+0x80], R5 ;  /* 0x00008005000075a7 */ /* 0x002e6400080211ff */
[----:B-1-3--:R-:W-:Y:S09]  /*2e90*/  @!P1 BRA `(.L_x_52) ;  /* 0x000000a800049947 */ /* 0x00aff20003800000 */
.L_x_177:
[----:B------:R-:W-:Y:S01]  /*2ea0*/  LEA R4, R10, UR5, 0x4 ;  /* 0x000000050a047c11 */ /* 0x000fe2000f8e20ff */
[----:B------:R-:W-:Y:S01]  /*2eb0*/  @UP3 ULEA UR6, UR14, UR5, 0x3 ;  /* 0x000000050e063291 */ /* 0x000fe2000f8e18ff */
[----:B------:R-:W-:Y:S01]  /*2ec0*/  PLOP3.LUT P2, PT, PT, PT, PT, 0x80, 0x8 ;  /* 0x000000000008781c */ /* 0x000fe20003f4f070 */
[----:B------:R-:W-:Y:S01]  /*2ed0*/  ULEA UR7, UR15, UR5, 0x3 ;  /* 0x000000050f077291 */ /* 0x000fe2000f8e18ff */
[----:B------:R-:W-:Y:S01]  /*2ee0*/  PRMT R3, RZ, 0x654, R3 ;  /* 0x00000654ff037816 */ /* 0x000fe20000000003 */
[----:B------:R-:W-:Y:S01]  /*2ef0*/  ULEA UR8, UR15, UR16, 0x8 ;  /* 0x000000100f087291 */ /* 0x000fe2000f8e40ff */
[----:B-1----:R-:W1:Y:S01]  /*2f00*/  LDS.128 R4, [R4+0xf0] ;  /* 0x0000f00004047984 */ /* 0x002e620000000c00 */
[----:B------:R-:W-:Y:S02]  /*2f10*/  @P0 SHF.L.U32 R2, R8, 0x1f, RZ ;  /* 0x0000001f08020819 */ /* 0x000fe400000006ff */
[----:B------:R-:W-:Y:S01]  /*2f20*/  SHF.L.U32 R0, R11, 0x1f, RZ ;  /* 0x0000001f0b007819 */ /* 0x000fe200000006ff */
[----:B------:R-:W-:Y:S01]  /*2f30*/  @!PT LDS RZ, [RZ] ;  /* 0x00000000fffff984 */ /* 0x000fe20000000800 */
[----:B------:R-:W-:Y:S01]  /*2f40*/  @!PT LDS RZ, [RZ] ;  /* 0x00000000fffff984 */ /* 0x000fe20000000800 */
[----:B------:R-:W-:Y:S01]  /*2f50*/  @!PT LDS RZ, [RZ] ;  /* 0x00000000fffff984 */ /* 0x000fe20000000800 */
[----:B------:R-:W-:Y:S01]  /*2f60*/  @!PT LDS RZ, [RZ] ;  /* 0x00000000fffff984 */ /* 0x000fe20000000800 */
[----:B------:R2:W-:Y:S06]  /*2f70*/  MEMBAR.ALL.CTA ;  /* 0x0000000000007992 */ /* 0x0005ec0000008000 */
[----:B--2---:R-:W2:Y:S02]  /*2f80*/  FENCE.VIEW.ASYNC.S ;  /* 0x00000000000073c6 */ /* 0x004ea40000000000 */
[----:B--2---:R2:W-:Y:S01]  /*2f90*/  SYNCS.ARRIVE.TRANS64.RED.A1T0 RZ, [R3+URZ], RZ ;  /* 0x000000ff03ff79a7 */ /* 0x0045e200081004ff */
[----:B------:R2:W3:Y:S01]  /*2fa0*/  @P0 SYNCS.PHASECHK.TRANS64.TRYWAIT P2, [UR6], R2 ;  /* 0x00000002ff0005a7 */ /* 0x0004e20008041106 */
[----:B-1----:R-:W-:Y:S01]  /*2fb0*/  LOP3.LUT P1, RZ, R6, 0x1, RZ, 0xc0, !PT ;  /* 0x0000000106ff7812 */ /* 0x002fe2000782c0ff */
[----:B------:R-:W1:Y:S02]  /*2fc0*/  SYNCS.PHASECHK.TRANS64.TRYWAIT P0, [UR7+0xb0], R0 ;  /* 0x0000b000ff0075a7 */ /* 0x000e640008001107 */
[----:B-123--:R-:W-:Y:S10]  /*2fd0*/  @!P0 BRA `(.L_x_53) ;  /* 0x000000a400c88947 */ /* 0x00eff40003800000 */
.L_x_179:
[----:B------:R-:W-:Y:S01]  /*2fe0*/  IADD3 R10, PT, PT, R10, 0x1, RZ ;  /* 0x000000010a0a7810 */ /* 0x000fe20007ffe0ff */
[----:B------:R-:W-:Y:S06]  /*2ff0*/  BRA.U !UP3, `(.L_x_54) ;  /* 0x000000010bc07547 */ /* 0x000fec000b800000 */
[----:B------:R-:W-:Y:S01]  /*3000*/  UPLOP3.LUT UP4, UPT, UPT, UPT, UPT, 0x40, 0x4 ;  /* 0x000000000004789c */ /* 0x000fe20003f8e870 */
[----:B------:R-:W-:Y:S01]  /*3010*/  UMOV UR13, UR9 ;  /* 0x00000009000d7c82 */ /* 0x000fe20008000000 */
[----:B------:R-:W-:Y:S01]  /*3020*/  UMOV UR12, UR4 ;  /* 0x00000004000c7c82 */ /* 0x000fe20008000000 */
[----:B------:R-:W-:-:S08]  /*3030*/  UMOV UR17, UR14 ;  /* 0x0000000e00117c82 */ /* 0x000fd00008000000 */
.L_x_57:
[----:B------:R-:W-:Y:S02]  /*3040*/  UIADD3 UR13, UPT, UPT, UR13, 0x1, URZ ;  /* 0x000000010d0d7890 */ /* 0x000fe4000fffe0ff */
[----:B--2---:R-:W-:Y:S02]  /*3050*/  ULEA UR6, UR17, UR5, 0x3 ;  /* 0x0000000511067291 */ /* 0x004fe4000f8e18ff */
[----:B------:R-:W-:Y:S01]  /*3060*/  UISETP.NE.AND UP0, UPT, UR13, URZ, UPT ;  /* 0x000000ff0d00728c */ /* 0x000fe2000bf05270 */
[----:B---3--:R-:W-:Y:S10]  /*3070*/  @P2 BRA `(.L_x_55) ;  /* 0x00000000000c2947 */ /* 0x008ff40003800000 */
[----:B-1----:R-:W-:Y:S04]  /*3080*/  SHF.L.U32 R3, R8, 0x1f, RZ ;  /* 0x0000001f08037819 */ /* 0x002fe800000006ff */
[----:B------:R-:W1:Y:S02]  /*3090*/  SYNCS.PHASECHK.TRANS64.TRYWAIT P0, [UR6], R3 ;  /* 0x00000003ff0075a7 */ /* 0x000e640008001106 */
[----:B-1----:R-:W-:Y:S05]  /*30a0*/  @!P0 BRA `(.L_x_56) ;  /* 0x000000a400ac8947 */ /* 0x002fea0003800000 */
.L_x_55:
[----:B------:R-:W-:Y:S01]  /*30b0*/  UISETP.NE.AND UP1, UPT, UR12, 0x1, UPT ;  /* 0x000000010c00788c */ /* 0x000fe2000bf25270 */
[----:B------:R-:W-:Y:S01]  /*30c0*/  PLOP3.LUT P2, PT, PT, PT, PT, 0x80, 0x8 ;  /* 0x000000000008781c */ /* 0x000fe20003f4f070 */
[----:B------:R-:W-:Y:S02]  /*30d0*/  UIADD3 UR14, UPT, UPT, UR17, 0x1, URZ ;  /* 0x00000001110e7890 */ /* 0x000fe4000fffe0ff */
[----:B------:R-:W-:Y:S02]  /*30e0*/  ULEA UR28, UR17, UR11, 0xb ;  /* 0x0000000b111c7291 */ /* 0x000fe4000f8e58ff */
[----:B------:R-:W-:Y:S01]  /*30f0*/  UISETP.NE.AND UP2, UPT, UR14, 0x3, UPT ;  /* 0x000000030e00788c */ /* 0x000fe2000bf45270 */
[----:B------:R-:W-:Y:S01]  /*3100*/  PLOP3.LUT P0, PT, PT, PT, UP1, 0x80, 0x8 ;  /* 0x000000000008781c */ /* 0x000fe20003f0f018 */
[----:B------:R-:W-:Y:S02]  /*3110*/  UIADD3 UR40, UPT, UPT, UR28, 0x2, URZ ;  /* 0x000000021c287890 */ /* 0x000fe4000fffe0ff */
[----:B------:R-:W-:Y:S02]  /*3120*/  USEL UR27, URZ, 0x1, UP2 ;  /* 0x00000001ff1b7887 */ /* 0x000fe40009000000 */
[----:B------:R-:W-:Y:S02]  /*3130*/  USEL UR14, UR14, URZ, UP2 ;  /* 0x000000ff0e0e7287 */ /* 0x000fe40009000000 */
[----:B------:R-:W-:Y:S02]  /*3140*/  UIADD3 UR36, UPT, UPT, UR28, 0x4, URZ ;  /* 0x000000041c247890 */ /* 0x000fe4000fffe0ff */
[----:B------:R-:W-:Y:S01]  /*3150*/  @UP1 ULEA UR26, UR14, UR5, 0x3 ;  /* 0x000000050e1a1291 */ /* 0x000fe2000f8e18ff */
[----:B------:R-:W-:Y:S01]  /*3160*/  LOP3.LUT R8, R8, UR27, RZ, 0x3c, !PT ;  /* 0x0000001b08087c12 */ /* 0x000fe2000f8e3cff */
[----:B------:R-:W-:Y:S02]  /*3170*/  UIADD3 UR32, UPT, UPT, UR28, 0x6, URZ ;  /* 0x000000061c207890 */ /* 0x000fe4000fffe0ff */
[----:B------:R-:W-:Y:S01]  /*3180*/  UIADD3 UR6, UPT, UPT, UR6, 0x18, URZ ;  /* 0x0000001806067890 */ /* 0x000fe2000fffe0ff */
[----:B-1----:R-:W-:Y:S01]  /*3190*/  @P0 SHF.L.U32 R0, R8, 0x1f, RZ ;  /* 0x0000001f08000819 */ /* 0x002fe200000006ff */
[----:B------:R-:W-:Y:S01]  /*31a0*/  UIADD3 UR12, UPT, UPT, UR12, -0x1, URZ ;  /* 0xffffffff0c0c7890 */ /* 0x000fe2000fffe0ff */
[----:B------:R-:W-:Y:S02]  /*31b0*/  UMOV UR29, 0x40004040 ;  /* 0x40004040001d7882 */ /* 0x000fe40000000000 */
[----:B------:R2:W3:Y:S01]  /*31c0*/  @P0 SYNCS.PHASECHK.TRANS64.TRYWAIT P2, [UR26], R0 ;  /* 0x00000000ff0005a7 */ /* 0x0004e2000804111a */
[----:B------:R-:W-:Y:S01]  /*31d0*/  ULEA UR26, UR17, UR10, 0xa ;  /* 0x0000000a111a7291 */ /* 0x000fe2000f8e50ff */
[----:B------:R-:W-:Y:S01]  /*31e0*/  UMOV UR27, 0x40004040 ;  /* 0x40004040001b7882 */ /* 0x000fe20000000000 */
[----:B------:R-:W-:Y:S02]  /*31f0*/  UMOV UR41, 0x40004040 ;  /* 0x4000404000297882 */ /* 0x000fe40000000000 */
[----:B------:R-:W-:Y:S02]  /*3200*/  UIADD3 UR38, UPT, UPT, UR26, 0x2, URZ ;  /* 0x000000021a267890 */ /* 0x000fe4000fffe0ff */
[----:B------:R-:W-:Y:S02]  /*3210*/  UIADD3 UR34, UPT, UPT, UR26, 0x4, URZ ;  /* 0x000000041a227890 */ /* 0x000fe4000fffe0ff */
[----:B------:R-:W-:Y:S01]  /*3220*/  UIADD3 UR30, UPT, UPT, UR26, 0x6, URZ ;  /* 0x000000061a1e7890 */ /* 0x000fe2000fffe0ff */
[----:B------:R2:W-:Y:S01]  /*3230*/  UTCHMMA gdesc[UR26], gdesc[UR28], tmem[UR8], tmem[UR24], idesc[UR25], UP4 ;  /* 0x00ff181c1a0075ea */ /* 0x0005e2000a000008 */
[----:B------:R-:W-:Y:S01]  /*3240*/  UPLOP3.LUT UP4, UPT, UPT, UPT, UPT, 0x80, 0x8 ;  /* 0x000000000008789c */ /* 0x000fe20003f8f070 */
[----:B------:R-:W-:Y:S01]  /*3250*/  UMOV UR39, 0x40004040 ;  /* 0x4000404000277882 */ /* 0x000fe20000000000 */
[----:B------:R-:W-:Y:S01]  /*3260*/  UMOV UR37, 0x40004040 ;  /* 0x4000404000257882 */ /* 0x000fe20000000000 */
[----:B------:R2:W-:Y:S01]  /*3270*/  UTCHMMA gdesc[UR38], gdesc[UR40], tmem[UR8], tmem[UR22], idesc[UR23], UPT ;  /* 0x00ff1628260075ea */ /* 0x0005e2000b800008 */
[----:B------:R-:W-:Y:S01]  /*3280*/  UMOV UR35, 0x40004040 ;  /* 0x4000404000237882 */ /* 0x000fe20000000000 */
[----:B------:R-:W-:Y:S01]  /*3290*/  UMOV UR33, 0x40004040 ;  /* 0x4000404000217882 */ /* 0x000fe20000000000 */
[----:B------:R-:W-:Y:S01]  /*32a0*/  UMOV UR31, 0x40004040 ;  /* 0x40004040001f7882 */ /* 0x000fe20000000000 */
[----:B------:R2:W-:Y:S01]  /*32b0*/  UTCHMMA gdesc[UR34], gdesc[UR36], tmem[UR8], tmem[UR20], idesc[UR21], UPT ;  /* 0x00ff1424220075ea */ /* 0x0005e2000b800008 */
[----:B------:R2:W-:Y:S01]  /*32c0*/  UTCHMMA gdesc[UR30], gdesc[UR32], tmem[UR8], tmem[UR18], idesc[UR19], UPT ;  /* 0x00ff12201e0075ea */ /* 0x0005e2000b800008 */
[----:B------:R2:W-:Y:S01]  /*32d0*/  UTCBAR [UR6], URZ ;  /* 0x000000ff060073e9 */ /* 0x0005e200080000ff */
[----:B------:R-:W-:Y:S01]  /*32e0*/  UMOV UR17, UR14 ;  /* 0x0000000e00117c82 */ /* 0x000fe20008000000 */
[----:B------:R-:W-:Y:S05]  /*32f0*/  BRA.U UP0, `(.L_x_57) ;  /* 0xfffffffd00507547 */ /* 0x000fea000b83ffff */
.L_x_54:
[----:B------:R-:W-:Y:S01]  /*3300*/  UIADD3 UR15, UPT, UPT, UR15, 0x1, URZ ;  /* 0x000000010f0f7890 */ /* 0x000fe2000fffe0ff */
[C---:B------:R-:W-:Y:S01]  /*3310*/  ISETP.NE.AND P0, PT, R10.reuse, 0x2, PT ;  /* 0x000000020a00780c */ /* 0x040fe20003f05270 */
[----:B------:R-:W-:Y:S02]  /*3320*/  UIADD3 UR7, UPT, UPT, UR7, 0xa0, URZ ;  /* 0x000000a007077890 */ /* 0x000fe4000fffe0ff */
[----:B------:R-:W-:Y:S01]  /*3330*/  UISETP.NE.AND UP0, UPT, UR15, 0x2, UPT ;  /* 0x000000020f00788c */ /* 0x000fe2000bf05270 */
[----:B-12---:R-:W-:Y:S02]  /*3340*/  SEL R0, RZ, 0x1, P0 ;  /* 0x00000001ff007807 */ /* 0x006fe40000000000 */
[----:B------:R-:W-:Y:S01]  /*3350*/  SEL R10, R10, RZ, P0 ;  /* 0x000000ff0a0a7207 */ /* 0x000fe20000000000 */
[----:B------:R-:W-:Y:S01]  /*3360*/  USEL UR6, URZ, 0x1, UP0 ;  /* 0x00000001ff067887 */ /* 0x000fe20008000000 */
[----:B------:R-:W-:Y:S01]  /*3370*/  LOP3.LUT R9, R9, R0, RZ, 0x3c, !PT ;  /* 0x0000000009097212 */ /* 0x000fe200078e3cff */
[----:B------:R-:W-:Y:S01]  /*3380*/  USEL UR15, UR15, URZ, UP0 ;  /* 0x000000ff0f0f7287 */ /* 0x000fe20008000000 */
[----:B------:R1:W-:Y:S03]  /*3390*/  UTCBAR [UR7], URZ ;  /* 0x000000ff070073e9 */ /* 0x0003e600080000ff */
[----:B------:R-:W-:Y:S01]  /*33a0*/  LOP3.LUT R11, R11, UR6, RZ, 0x3c, !PT ;  /* 0x000000060b0b7c12 */ /* 0x000fe2000f8e3cff */
[----:B------:R-:W-:Y:S07]  /*33b0*/  @P1 BRA `(.L_x_58) ;  /* 0xfffffff800a01947 */ /* 0x000fee000383ffff */
[----:B------:R-:W2:Y:S01]  /*33c0*/  S2UR UR4, SR_CgaCtaId ;  /* 0x00000000000479c3 */ /* 0x000ea20000008800 */
[----:B------:R-:W-:Y:S01]  /*33d0*/  ELECT P0, URZ, PT ;  /* 0x0000000000ff782f */ /* 0x000fe20003800000 */
[----:B------:R-:W-:Y:S01]  /*33e0*/  IMAD.MOV.U32 R0, RZ, RZ, 0x1 ;  /* 0x00000001ff007424 */ /* 0x000fe200078e00ff */
[----:B------:R-:W-:Y:S01]  /*33f0*/  UIADD3 UR5, UPT, UPT, UR5, 0xb0, URZ ;  /* 0x000000b005057890 */ /* 0x000fe2000fffe0ff */
[----:B------:R-:W-:Y:S01]  /*3400*/  SHF.L.U32 R3, R11, 0x1f, RZ ;  /* 0x0000001f0b037819 */ /* 0x000fe200000006ff */
[----:B------:R-:W-:-:S03]  /*3410*/  UMOV UR6, 0x40 ;  /* 0x0000004000067882 */ /* 0x000fc60000000000 */
[----:B------:R-:W-:Y:S01]  /*3420*/  UVIRTCOUNT.DEALLOC.SMPOOL 0x80 ;  /* 0x000000800000784c */ /* 0x000fe20000000000 */
[----:B--2---:R-:W-:Y:S02]  /*3430*/  ULEA UR4, UR4, UR6, 0x18 ;  /* 0x0000000604047291 */ /* 0x004fe4000f8ec0ff */
[----:B------:R-:W-:-:S07]  /*3440*/  ULEA UR6, UR15, UR5, 0x3 ;  /* 0x000000050f067291 */ /* 0x000fce000f8e18ff */
[----:B------:R2:W-:Y:S02]  /*3450*/  @P0 STS.U8 [UR4+0x1c], R0 ;  /* 0x00001c00ff000988 */ /* 0x0005e40008000004 */
[----:B------:R-:W4:Y:S02]  /*3460*/  SYNCS.PHASECHK.TRANS64.TRYWAIT P0, [UR6], R3 ;  /* 0x00000003ff0075a7 */ /* 0x000f240008001106 */
[----:B--2-4-:R-:W-:Y:S05]  /*3470*/  @!P0 BRA `(.L_x_59) ;  /* 0x000000a000d08947 */ /* 0x014fea0003800000 */
.L_x_182:
[----:B-1----:R-:W-:-:S04]  /*3480*/  UIADD3 UR7, UPT, UPT, UR15, 0x1, URZ ;  /* 0x000000010f077890 */ /* 0x002fc8000fffe0ff */
[----:B------:R-:W-:-:S04]  /*3490*/  UISETP.NE.AND UP0, UPT, UR7, 0x2, UPT ;  /* 0x000000020700788c */ /* 0x000fc8000bf05270 */
[----:B------:R-:W-:Y:S02]  /*34a0*/  USEL UR6, URZ, 0x1, UP0 ;  /* 0x00000001ff067887 */ /* 0x000fe40008000000 */
[----:B------:R-:W-:-:S04]  /*34b0*/  USEL UR7, UR7, URZ, UP0 ;  /* 0x000000ff07077287 */ /* 0x000fc80008000000 */
[----:B------:R-:W-:Y:S01]  /*34c0*/  ULEA UR7, UR7, UR5, 0x3 ;  /* 0x0000000507077291 */ /* 0x000fe2000f8e18ff */
[----:B--2---:R-:W-:-:S04]  /*34d0*/  LOP3.LUT R3, R11, UR6, RZ, 0x3c, !PT ;  /* 0x000000060b037c12 */ /* 0x004fc8000f8e3cff */
[----:B------:R-:W-:-:S04]  /*34e0*/  SHF.L.U32 R3, R3, 0x1f, RZ ;  /* 0x0000001f03037819 */ /* 0x000fc800000006ff */
[----:B------:R-:W1:Y:S02]  /*34f0*/  SYNCS.PHASECHK.TRANS64.TRYWAIT P0, [UR7], R3 ;  /* 0x00000003ff0075a7 */ /* 0x000e640008001107 */
[----:B-1----:R-:W-:Y:S05]  /*3500*/  @!P0 BRA `(.L_x_60) ;  /* 0x000000a000c48947 */ /* 0x002fea0003800000 */
.L_x_184:
[----:B------:R-:W-:Y:S01]  /*3510*/  NOP ;  /* 0x0000000000007918 */ /* 0x000fe20000000000 */
[----:B-1----:R-:W1:Y:S01]  /*3520*/  LDS R0, [UR4+0x14] ;  /* 0x00001404ff007984 */ /* 0x002e620008000800 */
[----:B------:R-:W-:Y:S01]  /*3530*/  ULOP3.LUT UR6, UR16, 0xffff, URZ, 0xc0, !UPT ;  /* 0x0000ffff10067892 */ /* 0x000fe2000f8ec0ff */
[----:B------:R-:W-:Y:S01]  /*3540*/  UMOV UR8, 0xffff ;  /* 0x0000ffff00087882 */ /* 0x000fe20000000000 */
[----:B------:R-:W-:Y:S02]  /*3550*/  UMOV UR5, 0x1 ;  /* 0x0000000100057882 */ /* 0x000fe40000000000 */
[----:B------:R-:W-:-:S04]  /*3560*/  USHF.R.U32.HI UR6, URZ, 0x5, UR6 ;  /* 0x00000005ff067899 */ /* 0x000fc80008011606 */
[----:B------:R-:W-:Y:S02]  /*3570*/  USHF.L.U32 UR8, UR8, UR6, URZ ;  /* 0x0000000608087299 */ /* 0x000fe400080006ff */
[----:B------:R-:W-:-:S04]  /*3580*/  USHF.L.U32 UR5, UR5, UR6, URZ ;  /* 0x0000000605057299 */ /* 0x000fc800080006ff */
[----:B-1----:R-:W-:-:S04]  /*3590*/  LOP3.LUT R0, R0, UR8, RZ, 0xc0, !PT ;  /* 0x0000000800007c12 */ /* 0x002fc8000f8ec0ff */
[----:B------:R-:W-:-:S13]  /*35a0*/  ISETP.NE.AND P0, PT, R0, UR8, PT ;  /* 0x0000000800007c0c */ /* 0x000fda000bf05270 */
[----:B------:R-:W-:Y:S05]  /*35b0*/  @P0 BRA `(.L_x_61) ;  /* 0x0000000000580947 */ /* 0x000fea0003800000 */
[----:B------:R-:W1:Y:S02]  /*35c0*/  LDS R0, [UR4+0x18] ;  /* 0x00001804ff007984 */ /* 0x000e640008000800 */
[----:B-1----:R-:W-:-:S04]  /*35d0*/  LOP3.LUT R0, R0, UR5, RZ, 0xc0, !PT ;  /* 0x0000000500007c12 */ /* 0x002fc8000f8ec0ff */
[----:B------:R-:W-:-:S13]  /*35e0*/  ISETP.NE.AND P0, PT, R0, UR5, PT ;  /* 0x0000000500007c0c */ /* 0x000fda000bf05270 */
[----:B------:R-:W-:Y:S05]  /*35f0*/  @P0 BRA `(.L_x_62) ;  /* 0x00000000003c0947 */ /* 0x000fea0003800000 */
[----:B------:R-:W1:Y:S01]  /*3600*/  S2R R2, SR_LANEID ;  /* 0x0000000000027919 */ /* 0x000e620000000000 */
[----:B------:R-:W-:Y:S01]  /*3610*/  ULOP3.LUT UR8, URZ, UR8, URZ, 0x33, !UPT ;  /* 0x00000008ff087292 */ /* 0x000fe2000f8e33ff */
[----:B------:R-:W-:Y:S01]  /*3620*/  LOP3.LUT R4, RZ, UR5, RZ, 0x33, !PT ;  /* 0x00000005ff047c12 */ /* 0x000fe2000f8e33ff */
[----:B------:R-:W-:Y:S02]  /*3630*/  VOTEU.ANY UR7, UPT, PT ;  /* 0x0000000000077886 */ /* 0x000fe400038e0100 */
[----:B------:R-:W-:Y:S01]  /*3640*/  UFLO.U32 UR7, UR7 ;  /* 0x00000007000772bd */ /* 0x000fe200080e0000 */
[----:B------:R-:W2:Y:S01]  /*3650*/  REDUX UR5, R4 ;  /* 0x00000000040573c4 */ /* 0x000ea20000000000 */
[----:B------:R-:W-:-:S06]  /*3660*/  IMAD.U32 R0, RZ, RZ, UR8 ;  /* 0x00000008ff007e24 */ /* 0x000fcc000f8e00ff */
[----:B------:R4:W-:Y:S01]  /*3670*/  UTCATOMSWS.AND URZ, UR8 ;  /* 0x0000000800ff79e3 */ /* 0x0009e20008000000 */
[----:B------:R-:W3:Y:S01]  /*3680*/  REDUX UR6, R0 ;  /* 0x00000000000673c4 */ /* 0x000ee20000000000 */
[----:B-1----:R-:W-:Y:S01]  /*3690*/  ISETP.EQ.U32.AND P0, PT, R2, UR7, PT ;  /* 0x0000000702007c0c */ /* 0x002fe2000bf02070 */
[----:B--2---:R-:W-:Y:S01]  /*36a0*/  IMAD.U32 R2, RZ, RZ, UR5 ;  /* 0x00000005ff027e24 */ /* 0x004fe2000f8e00ff */
[----:B---3--:R-:W-:-:S11]  /*36b0*/  MOV R3, UR6 ;  /* 0x0000000600037c02 */ /* 0x008fd60008000f00 */
[----:B------:R4:W-:Y:S04]  /*36c0*/  @P0 ATOMS.AND RZ, [UR4+0x14], R3 ;  /* 0x00001403ffff098c */ /* 0x0009e8000a800004 */
[----:B------:R4:W-:Y:S01]  /*36d0*/  @P0 ATOMS.AND RZ, [UR4+0x18], R2 ;  /* 0x00001802ffff098c */ /* 0x0009e2000a800004 */
[----:B------:R-:W-:Y:S05]  /*36e0*/  BRA `(.L_x_63) ;  /* 0x0000000000147947 */ /* 0x000fea0003800000 */
.L_x_62:
[----:B------:R-:W-:Y:S02]  /*36f0*/  MOV R2, 0x3710 ;  /* 0x0000371000027802 */ /* 0x000fe40000000f00 */
[----:B---3-5:R-:W-:Y:S05]  /*3700*/  CALL.REL.NOINC `($__internal_0_$__cuda_sm10x_tcgen05_guardrail_trap_col_being_dealloced_not_returned_by_alloc) ;  /* 0x000000a8005c7944 */ /* 0x028fea0003c00000 */
[----:B------:R-:W-:Y:S05]  /*3710*/  BRA `(.L_x_63) ;  /* 0x0000000000087947 */ /* 0x000fea0003800000 */
.L_x_61:
[----:B------:R-:W-:Y:S02]  /*3720*/  MOV R2, 0x3740 ;  /* 0x0000374000027802 */ /* 0x000fe40000000f00 */
[----:B---3-5:R-:W-:Y:S05]  /*3730*/  CALL.REL.NOINC `($__internal_2_$__cuda_sm10x_tcgen05_guardrail_trap_unallocated_columns_being_dealloced) ;  /* 0x000000a800687944 */ /* 0x028fea0003c00000 */
.L_x_63:
[----:B------:R-:W-:Y:S01]  /*3740*/  NOP ;  /* 0x0000000000007918 */ /* 0x000fe20000000000 */
[----:B----4-:R-:W-:Y:S05]  /*3750*/  EXIT ;  /* 0x000000000000794d */ /* 0x010fea0003800000 */
.L_x_47:
[----:B------:R-:W-:-:S09]  /*3760*/  UISETP.NE.OR UP2, UPT, UR8, 0x3, !UP2 ;  /* 0x000000030800788c */ /* 0x000fd2000d745670 */
[----:B------:R-:W-:Y:S05]  /*3770*/  BRA.U UP2, `(.L_x_64) ;  /* 0x0000001502907547 */ /* 0x000fea000b800000 */
[----:B------:R-:W1:Y:S01]  /*3780*/  LDC R0, c[0x0][0xb30] ;  /* 0x0002cc00ff007b82 */ /* 0x000e620000000800 */
[----:B------:R-:W2:Y:S01]  /*3790*/  LDCU.64 UR8, c[0x0][0x888] ;  /* 0x00011100ff0877ac */ /* 0x000ea20008000a00 */
[----:B------:R-:W-:Y:S02]  /*37a0*/  HFMA2 R29, -RZ, RZ, 0, 0 ;  /* 0x00000000ff1d7431 */ /* 0x000fe400000001ff */
[----:B------:R-:W-:Y:S01]  /*37b0*/  IMAD.MOV.U32 R30, RZ, RZ, RZ ;  /* 0x000000ffff1e7224 */ /* 0x000fe200078e00ff */
[----:B------:R-:W4:Y:S01]  /*37c0*/  LDCU.64 UR4, c[0x0][0x890] ;  /* 0x00011200ff0477ac */ /* 0x000f220008000a00 */
[----:B------:R-:W-:Y:S02]  /*37d0*/  IMAD.MOV.U32 R23, RZ, RZ, 0x4000 ;  /* 0x00004000ff177424 */ /* 0x000fe400078e00ff */
[----:B------:R-:W3:Y:S01]  /*37e0*/  LDC R19, c[0x0][0x370] ;  /* 0x0000dc00ff137b82 */ /* 0x000ee20000000800 */
[----:B------:R-:W-:Y:S01]  /*37f0*/  UMOV UR7, 0x400 ;  /* 0x0000040000077882 */ /* 0x000fe20000000000 */
[----:B------:R-:W-:-:S02]  /*3800*/  UPLOP3.LUT UP1, UPT, UPT, UPT, UPT, 0x40, 0x4 ;  /* 0x000000000004789c */ /* 0x000fc40003f2e870 */
[----:B------:R-:W-:-:S04]  /*3810*/  ULEA UR7, UR37, UR7, 0x18 ;  /* 0x0000000725077291 */ /* 0x000fc8000f8ec0ff */
[----:B------:R-:W3:Y:S01]  /*3820*/  LDC R2, c[0x0][0xb0c] ;  /* 0x0002c300ff027b82 */ /* 0x000ee20000000800 */
[----:B------:R-:W-:Y:S02]  /*3830*/  UIADD3 UR41, UPT, UPT, UR7, 0x30, URZ ;  /* 0x0000003007297890 */ /* 0x000fe4000fffe0ff */
[----:B--2---:R-:W-:Y:S02]  /*3840*/  UISETP.NE.U32.AND UP2, UPT, UR8, URZ, UPT ;  /* 0x000000ff0800728c */ /* 0x004fe4000bf45070 */
[----:B------:R-:W-:Y:S02]  /*3850*/  UIADD3 UR33, UPT, UPT, UR7, 0x38, URZ ;  /* 0x0000003807217890 */ /* 0x000fe4000fffe0ff */
[----:B----4-:R-:W-:Y:S01]  /*3860*/  UISETP.NE.U32.AND UP3, UPT, UR4, URZ, UPT ;  /* 0x000000ff0400728c */ /* 0x010fe2000bf65070 */
[----:B------:R-:W2:Y:S01]  /*3870*/  LDC R18, c[0x0][0xb20] ;  /* 0x0002c800ff127b82 */ /* 0x000ea20000000800 */
[----:B-1----:R-:W-:Y:S01]  /*3880*/  ISETP.NE.AND P1, PT, R0, 0x1, PT ;  /* 0x000000010000780c */ /* 0x002fe20003f25270 */
[----:B------:R-:W-:-:S02]  /*3890*/  UISETP.NE.AND.EX UP2, UPT, UR9, URZ, UPT, UP2 ;  /* 0x000000ff0900728c */ /* 0x000fc4000bf45320 */
[----:B------:R-:W-:Y:S02]  /*38a0*/  UIADD3 UR25, UPT, UPT, UR7, 0x40, URZ ;  /* 0x0000004007197890 */ /* 0x000fe4000fffe0ff */
[----:B------:R-:W-:Y:S02]  /*38b0*/  UIADD3 UR17, UPT, UPT, UR7, 0x48, URZ ;  /* 0x0000004807117890 */ /* 0x000fe4000fffe0ff */
[----:B------:R-:W1:Y:S01]  /*38c0*/  LDC.64 R32, c[0x0][0x348] ;  /* 0x0000d200ff207b82 */ /* 0x000e620000000a00 */
[----:B------:R-:W-:-:S07]  /*38d0*/  UISETP.NE.AND.EX UP3, UPT, UR5, URZ, UPT, UP3 ;  /* 0x000000ff0500728c */ /* 0x000fce000bf65330 */
[----:B------:R-:W4:Y:S08]  /*38e0*/  LDC.64 R16, c[0x0][0xb10] ;  /* 0x0002c400ff107b82 */ /* 0x000f300000000a00 */
[----:B------:R-:W1:Y:S08]  /*38f0*/  LDC.64 R6, c[0x0][0xb18] ;  /* 0x0002c600ff067b82 */ /* 0x000e700000000a00 */
[----:B------:R-:W1:Y:S08]  /*3900*/  LDC.64 R4, c[0x0][0xb28] ;  /* 0x0002ca00ff047b82 */ /* 0x000e700000000a00 */
[----:B--23--:R-:W1:Y:S02]  /*3910*/  LDC R22, c[0x0][0x374] ;  /* 0x0000dd00ff167b82 */ /* 0x00ce640000000800 */
.L_x_79:
[C---:B------:R-:W-:Y:S02]  /*3920*/  LEA R0, R30.reuse, UR7, 0x3 ;  /* 0x000000071e007c11 */ /* 0x040fe4000f8e18ff */
[----:B------:R-:W-:Y:S02]  /*3930*/  SHF.L.U32 R3, R29, 0x1f, RZ ;  /* 0x0000001f1d037819 */ /* 0x000fe400000006ff */
[----:B------:R-:W-:Y:S02]  /*3940*/  LEA R24, R30, UR7, 0x4 ;  /* 0x000000071e187c11 */ /* 0x000fe4000f8e20ff */
[----:B--2---:R-:W2:Y:S02]  /*3950*/  SYNCS.PHASECHK.TRANS64.TRYWAIT P0, [R0+URZ+0x80], R3 ;  /* 0x00008003000075a7 */ /* 0x004ea400080011ff */
[----:B--2---:R-:W-:Y:S05]  /*3960*/  @!P0 BRA `(.L_x_65) ;  /* 0x0000009c00c48947 */ /* 0x004fea0003800000 */
.L_x_185:
[----:B------:R-:W-:Y:S01]  /*3970*/  ISETP.GE.AND P0, PT, R40, 0x1, PT ;  /* 0x000000012800780c */ /* 0x000fe20003f06270 */
[----:B------:R-:W3:Y:S01]  /*3980*/  LDS.128 R24, [R24+0xf0] ;  /* 0x0000f00018187984 */ /* 0x000ee20000000c00 */
[----:B--2---:R-:W-:Y:S01]  /*3990*/  VIADD R0, R0, 0x90 ;  /* 0x0000009000007836 */ /* 0x004fe20000000000 */
[----:B------:R-:W-:Y:S01]  /*39a0*/  @!PT LDS RZ, [RZ] ;  /* 0x00000000fffff984 */ /* 0x000fe20000000800 */
[----:B------:R-:W-:Y:S01]  /*39b0*/  @!PT LDS RZ, [RZ] ;  /* 0x00000000fffff984 */ /* 0x000fe20000000800 */
[----:B------:R-:W-:Y:S01]  /*39c0*/  @!PT LDS RZ, [RZ] ;  /* 0x00000000fffff984 */ /* 0x000fe20000000800 */
[----:B------:R-:W-:Y:S01]  /*39d0*/  @!PT LDS RZ, [RZ] ;  /* 0x00000000fffff984 */ /* 0x000fe20000000800 */
[----:B------:R2:W-:Y:S06]  /*39e0*/  MEMBAR.ALL.CTA ;  /* 0x0000000000007992 */ /* 0x0005ec0000008000 */
[----:B--2---:R-:W2:Y:S01]  /*39f0*/  FENCE.VIEW.ASYNC.S ;  /* 0x00000000000073c6 */ /* 0x004ea20000000000 */
[----:B------:R-:W-:Y:S04]  /*3a00*/  PRMT R0, RZ, 0x654, R0 ;  /* 0x00000654ff007816 */ /* 0x000fe80000000000 */
[----:B--2---:R2:W-:Y:S01]  /*3a10*/  SYNCS.ARRIVE.TRANS64.RED.A1T0 RZ, [R0+URZ], RZ ;  /* 0x000000ff00ff79a7 */ /* 0x0045e200081004ff */
[----:B---3--:R-:W-:Y:S11]  /*3a20*/  LOP3.LUT P3, RZ, R26, 0x1, RZ, 0xc0, !PT ;  /* 0x000000011aff7812 */ /* 0x008ff6000786c0ff */
[----:B------:R-:W-:Y:S02]  /*3a30*/  @!UPT UIADD3 URZ, UPT, UPT, URZ, URZ, URZ ;  /* 0x000000fffffff290 */ /* 0x000fe4000fffe0ff */
[----:B------:R-:W-:Y:S02]  /*3a40*/  @P3 MOV R13, R24 ;  /* 0x00000018000d3202 */ /* 0x000fe40000000f00 */
[----:B------:R-:W-:Y:S01]  /*3a50*/  @P3 LOP3.LUT R8, R25, 0xffff, RZ, 0xc0, !PT ;  /* 0x0000ffff19083812 */ /* 0x000fe200078ec0ff */
[----:B--2---:R-:W-:Y:S06]  /*3a60*/  @!P0 BRA `(.L_x_66) ;  /* 0x0000000000a48947 */ /* 0x004fec0003800000 */
[----:B-1----:R-:W-:Y:S01]  /*3a70*/  IMAD.HI.U32 R31, R22, R7, RZ ;  /* 0x00000007161f7227 */ /* 0x002fe200078e00ff */
[----:B------:R-:W-:Y:S02]  /*3a80*/  ISETP.NE.AND P0, PT, R6, 0x1, PT ;  /* 0x000000010600780c */ /* 0x000fe40003f05270 */
[----:B------:R-:W-:Y:S01]  /*3a90*/  ISETP.NE.AND P2, PT, R40, 0x1, PT ;  /* 0x000000012800780c */ /* 0x000fe20003f45270 */
[----:B----4-:R-:W-:Y:S01]  /*3aa0*/  IMAD.HI.U32 R34, R19, R16, RZ ;  /* 0x0000001013227227 */ /* 0x010fe200078e00ff */
[----:B------:R-:W-:Y:S02]  /*3ab0*/  SHF.R.U32.HI R31, RZ, R18, R31 ;  /* 0x00000012ff1f7219 */ /* 0x000fe4000001161f */
[----:B------:R-:W-:Y:S01]  /*3ac0*/  ISETP.NE.AND P4, PT, R2, 0x1, PT ;  /* 0x000000010200780c */ /* 0x000fe20003f85270 */
[----:B------:R-:W-:Y:S01]  /*3ad0*/  IMAD.HI.U32 R36, R13, R16, RZ ;  /* 0x000000100d247227 */ /* 0x000fe200078e00ff */
[----:B------:R-:W-:Y:S02]  /*3ae0*/  SHF.R.U32.HI R34, RZ, R17, R34 ;  /* 0x00000011ff227219 */ /* 0x000fe40000011622 */
[----:B------:R-:W-:Y:S01]  /*3af0*/  SEL R3, R22, R31, !P0 ;  /* 0x0000001f16037207 */ /* 0x000fe20004000000 */
[C---:B------:R-:W-:Y:S01]  /*3b00*/  IMAD.HI.U32 R31, R8.reuse, R7, RZ ;  /* 0x00000007081f7227 */ /* 0x040fe200078e00ff */
[----:B------:R-:W-:Y:S02]  /*3b10*/  SEL R11, R19, R34, !P4 ;  /* 0x00000022130b7207 */ /* 0x000fe40006000000 */
[----:B------:R-:W-:Y:S01]  /*3b20*/  SHF.R.U32.HI R36, RZ, R17, R36 ;  /* 0x00000011ff247219 */ /* 0x000fe20000011624 */
[----:B------:R-:W-:Y:S01]  /*3b30*/  IMAD.HI.U32 R38, R3, R4, RZ ;  /* 0x0000000403267227 */ /* 0x000fe200078e00ff */
[----:B------:R-:W-:Y:S03]  /*3b40*/  SHF.R.U32.HI R31, RZ, R18, R31 ;  /* 0x00000012ff1f7219 */ /* 0x000fe6000001161f */
[----:B------:R-:W-:Y:S01]  /*3b50*/  IMAD.HI.U32 R34, R11, R4, RZ ;  /* 0x000000040b227227 */ /* 0x000fe200078e00ff */
[----:B------:R-:W-:Y:S02]  /*3b60*/  @P2 SHF.R.U32.HI R3, RZ, R5, R38 ;  /* 0x00000005ff032219 */ /* 0x000fe40000011626 */
[----:B------:R-:W-:Y:S02]  /*3b70*/  SEL R9, R8, R31, !P0 ;  /* 0x0000001f08097207 */ /* 0x000fe40004000000 */
[----:B------:R-:W-:Y:S01]  /*3b80*/  @P2 SHF.R.U32.HI R11, RZ, R5, R34 ;  /* 0x00000005ff0b2219 */ /* 0x000fe20000011622 */
[C---:B------:R-:W-:Y:S01]  /*3b90*/  IMAD R10, R40.reuse, R3, RZ ;  /* 0x00000003280a7224 */ /* 0x040fe200078e02ff */
[----:B------:R-:W-:Y:S01]  /*3ba0*/  SEL R3, R13, R36, !P4 ;  /* 0x000000240d037207 */ /* 0x000fe20006000000 */
[C---:B------:R-:W-:Y:S03]  /*3bb0*/  IMAD.HI.U32 R14, R9.reuse, R4, RZ ;  /* 0x00000004090e7227 */ /* 0x040fe600078e00ff */
[----:B------:R-:W-:Y:S01]  /*3bc0*/  ISETP.GE.AND P0, PT, R9, R10, PT ;  /* 0x0000000a0900720c */ /* 0x000fe20003f06270 */
[C---:B------:R-:W-:Y:S01]  /*3bd0*/  IMAD R12, R40.reuse, R11, RZ ;  /* 0x0000000b280c7224 */ /* 0x040fe200078e02ff */
[-C--:B------:R-:W-:Y:S04]  /*3be0*/  SHF.R.U32.HI R14, RZ, R5.reuse, R14 ;  /* 0x00000005ff0e7219 */ /* 0x080fe8000001160e */
[----:B------:R-:W-:Y:S02]  /*3bf0*/  ISETP.GE.OR P0, PT, R3, R12, P0 ;  /* 0x0000000c0300720c */ /* 0x000fe40000706670 */
[----:B------:R-:W-:Y:S05]  /*3c00*/  SEL R15, R9, R14, !P2 ;  /* 0x0000000e090f7207 */ /* 0x000fea0005000000 */
[----:B------:R-:W-:Y:S04]  /*3c10*/  IMAD.MOV R14, RZ, RZ, -R15 ;  /* 0x000000ffff0e7224 */ /* 0x000fe800078e0a0f */
[----:B------:R-:W-:Y:S02]  /*3c20*/  IMAD R14, R40, R14, R9 ;  /* 0x0000000e280e7224 */ /* 0x000fe400078e0209 */
[C---:B------:R-:W-:Y:S05]  /*3c30*/  @!P0 IMAD.HI.U32 R10, R3.reuse, R4, RZ ;  /* 0x00000004030a8227 */ /* 0x040fea00078e00ff */
[----:B------:R-:W-:Y:S04]  /*3c40*/  @!P0 SHF.R.U32.HI R10, RZ, R5, R10 ;  /* 0x00000005ff0a8219 */ /* 0x000fe8000001160a */
[----:B------:R-:W-:Y:S01]  /*3c50*/  @!P0 SEL R0, R3, R10, !P2 ;  /* 0x0000000a03008207 */ /* 0x000fe20005000000 */
[----:B------:R-:W-:Y:S03]  /*3c60*/  IMAD.MOV R10, RZ, RZ, -R3 ;  /* 0x000000ffff0a7224 */ /* 0x000fe600078e0a03 */
[----:B------:R-:W-:Y:S01]  /*3c70*/  @!P0 IADD3 R15, PT, PT, R15, -R0, RZ ;  /* 0x800000000f0f8210 */ /* 0x000fe20007ffe0ff */
[----:B------:R-:W-:Y:S01]  /*3c80*/  @!P0 IMAD R0, R11, R14, R0 ;  /* 0x0000000e0b008224 */ /* 0x000fe200078e0200 */
[----:B------:R-:W-:Y:S01]  /*3c90*/  IADD3 R11, PT, PT, -R9, RZ, RZ ;  /* 0x000000ff090b7210 */ /* 0x000fe20007ffe1ff */
[----:B------:R-:W-:Y:S02]  /*3ca0*/  IMAD R13, R2, R10, R13 ;  /* 0x0000000a020d7224 */ /* 0x000fe400078e020d */
[----:B------:R-:W-:Y:S02]  /*3cb0*/  @!P0 IMAD R9, R15, R40, R3 ;  /* 0x000000280f098224 */ /* 0x000fe400078e0203 */
[----:B------:R-:W-:Y:S02]  /*3cc0*/  @!P0 IMAD.MOV.U32 R3, RZ, RZ, R0 ;  /* 0x000000ffff038224 */ /* 0x000fe400078e0000 */
[----:B------:R-:W-:Y:S02]  /*3cd0*/  IMAD R8, R6, R11, R8 ;  /* 0x0000000b06087224 */ /* 0x000fe400078e0208 */
[----:B------:R-:W-:Y:S02]  /*3ce0*/  IMAD R13, R3, R2, R13 ;  /* 0x00000002030d7224 */ /* 0x000fe400078e020d */
[----:B------:R-:W-:Y:S02]  /*3cf0*/  IMAD R8, R9, R6, R8 ;  /* 0x0000000609087224 */ /* 0x000fe400078e0208 */
.L_x_66:
[----:B------:R-:W-:Y:S05]  /*3d00*/  BRA.U UP1, `(.L_x_67) ;  /* 0x0000000101107547 */ /* 0x000fea000b800000 */
[----:B------:R-:W-:Y:S04]  /*3d10*/  MOV R0, UR6 ;  /* 0x0000000600007c02 */ /* 0x000fe80008000f00 */
[----:B------:R-:W-:Y:S04]  /*3d20*/  SHF.L.U32 R3, R0, 0x1f, RZ ;  /* 0x0000001f00037819 */ /* 0x000fe800000006ff */
[----:B------:R-:W2:Y:S02]  /*3d30*/  SYNCS.PHASECHK.TRANS64.TRYWAIT P0, [UR7+0x78], R3 ;  /* 0x00007803ff0075a7 */ /* 0x000ea40008001107 */
[----:B--2---:R-:W-:Y:S05]  /*3d40*/  @!P0 BRA `(.L_x_68) ;  /* 0x0000009800e08947 */ /* 0x004fea0003800000 */
.L_x_67:
[----:B------:R-:W-:Y:S01]  /*3d50*/  R2UR UR43, R21 ;  /* 0x00000000152b72ca */ /* 0x000fe200000e0000 */
[----:B------:R-:W-:Y:S01]  /*3d60*/  IMAD.MOV.U32 R12, RZ, RZ, 0x1 ;  /* 0x00000001ff0c7424 */ /* 0x000fe200078e00ff */
[----:B------:R-:W-:Y:S02]  /*3d70*/  R2UR UR42, R20 ;  /* 0x00000000142a72ca */ /* 0x000fe400000e0000 */
[----:B------:R-:W-:Y:S02]  /*3d80*/  ISETP.NE.U32.AND P2, PT, RZ, UR4, PT ;  /* 0x00000004ff007c0c */ /* 0x000fe4000bf45070 */
[----:B------:R-:W-:Y:S02]  /*3d90*/  SHF.L.U32 R12, R12, 0x1f, RZ ;  /* 0x0000001f0c0c7819 */ /* 0x000fe400000006ff */
[----:B------:R-:W-:Y:S05]  /*3da0*/  ISETP.NE.AND.EX P2, PT, RZ, UR5, PT, P2 ;  /* 0x00000005ff007c0c */ /* 0x000fea000bf45320 */
[----:B------:R-:W-:Y:S02]  /*3db0*/  USHF.L.U32 UR43, UR43, 0x7, URZ ;  /* 0x000000072b2b7899 */ /* 0x000fe400080006ff */
[----:B------:R-:W-:Y:S01]  /*3dc0*/  USHF.L.U32 UR42, UR42, 0x8, URZ ;  /* 0x000000082a2a7899 */ /* 0x000fe200080006ff */
[----:B------:R-:W-:Y:S11]  /*3dd0*/  BRA.U !UP3, `(.L_x_69) ;  /* 0x000000010b347547 */ /* 0x000ff6000b800000 */
[----:B------:R-:W-:Y:S01]  /*3de0*/  UPLOP3.LUT UP0, UPT, UPT, UPT, UP2, 0x80, 0x8 ;  /* 0x000000000008789c */ /* 0x000fe20003f0f020 */
[----:B--2---:R-:W-:Y:S02]  /*3df0*/  HFMA2 R0, -RZ, RZ, 0, 5.9604644775390625e-08 ;  /* 0x00000001ff007431 */ /* 0x004fe400000001ff */
[----:B------:R-:W-:Y:S03]  /*3e00*/  IMAD.MOV.U32 R103, RZ, RZ, 0x1 ;  /* 0x00000001ff677424 */ /* 0x000fe600078e00ff */
[----:B------:R-:W-:Y:S05]  /*3e10*/  PLOP3.LUT P0, PT, PT, PT, UP0, 0x80, 0x8 ;  /* 0x000000000008781c */ /* 0x000fea0003f0f008 */
[----:B------:R-:W2:Y:S01]  /*3e20*/  @UP0 LDCU.64 UR10, c[0x0][0x888] ;  /* 0x00011100ff0a07ac */ /* 0x000ea20008000a00 */
[----:B------:R-:W-:Y:S07]  /*3e30*/  @UP0 UIMAD UR8, UR36, UR4, URZ ;  /* 0x00000004240802a4 */ /* 0x000fee000f8e02ff */
[----:B------:R-:W-:Y:S01]  /*3e40*/  @!P0 PRMT R103, R0, 0x7610, R103 ;  /* 0x0000761000678816 */ /* 0x000fe20000000067 */
[----:B--2---:R-:W-:Y:S03]  /*3e50*/  @UP0 UIMAD.WIDE UR10, UR8, 0x4, UR10 ;  /* 0x00000004080a08a5 */ /* 0x004fe6000f8e020a */
[----:B------:R-:W2:Y:S03]  /*3e60*/  @!UP0 LDCU UR8, c[0x0][0x880] ;  /* 0x00011000ff0887ac */ /* 0x000ea60008000800 */
[----:B------:R-:W-:Y:S01]  /*3e70*/  IMAD.U32 R10, RZ, RZ, UR10 ;  /* 0x0000000aff0a7e24 */ /* 0x000fe2000f8e00ff */
[----:B------:R-:W-:Y:S05]  /*3e80*/  MOV R11, UR11 ;  /* 0x0000000b000b7c02 */ /* 0x000fea0008000f00 */
[----:B-----5:R3:W5:Y:S02]  /*3e90*/  @P0 LDG.E R49, desc[UR46][R10.64] ;  /* 0x0000002e0a310981 */ /* 0x020764000c1e1900 */
[----:B--23--:R-:W-:Y:S07]  /*3ea0*/  @!P0 IMAD.U32 R49, RZ, RZ, UR8 ;  /* 0x00000008ff318e24 */ /* 0x00cfee000f8e00ff */
.L_x_69:
[----:B-----5:R-:W-:Y:S01]  /*3eb0*/  @!P2 FSETP.EQ.AND P0, PT, R49, RZ, PT ;  /* 0x000000ff3100a20b */ /* 0x020fe20003f02000 */
[----:B------:R-:W-:Y:S01]  /*3ec0*/  @!UPT UIADD3 URZ, UPT, UPT, URZ, URZ, URZ ;  /* 0x000000fffffff290 */ /* 0x000fe2000fffe0ff */
[----:B------:R-:W-:Y:S11]  /*3ed0*/  @!P2 BRA `(.L_x_70) ;  /* 0x000000000014a947 */ /* 0x000ff60003800000 */
[----:B------:R-:W-:Y:S02]  /*3ee0*/  LOP3.LUT P2, RZ, R103, 0xff, RZ, 0xc0, !PT ;  /* 0x000000ff67ff7812 */ /* 0x000fe4000784c0ff */
[----:B------:R-:W-:Y:S04]  /*3ef0*/  PLOP3.LUT P0, PT, PT, PT, UP0, 0x80, 0x8 ;  /* 0x000000000008781c */ /* 0x000fe80003f0f008 */
[----:B------:R-:W-:Y:S07]  /*3f00*/  PLOP3.LUT P0, PT, P0, PT, PT, 0x8, 0x80 ;  /* 0x000000000080781c */ /* 0x000fee000070e170 */
[----:B------:R-:W-:Y:S11]  /*3f10*/  @P2 FSETP.EQ.AND P0, PT, R49, RZ, PT ;  /* 0x000000ff3100220b */ /* 0x000ff60003f02000 */
[----:B------:R-:W-:Y:S02]  /*3f20*/  @!UPT UIADD3 URZ, UPT, UPT, URZ, URZ, URZ ;  /* 0x000000fffffff290 */ /* 0x000fe4000fffe0ff */
.L_x_70:
[----:B------:R-:W3:Y:S01]  /*3f30*/  SYNCS.PHASECHK.TRANS64.TRYWAIT P2, [UR7+0x50], R12 ;  /* 0x0000500cff0075a7 */ /* 0x000ee20008041107 */
[----:B------:R-:W-:Y:S04]  /*3f40*/  ELECT P4, URZ, PT ;  /* 0x0000000000ff782f */ /* 0x000fe80003880000 */
[----:B------:R-:W-:Y:S11]  /*3f50*/  PLOP3.LUT P4, PT, P0, P4, PT, 0xf2, 0x2f ;  /* 0x00000000002f781c */ /* 0x000ff60000789e72 */
[----:B------:R-:W-:Y:S02]  /*3f60*/  @!UPT UIADD3 URZ, UPT, UPT, URZ, URZ, URZ ;  /* 0x000000fffffff290 */ /* 0x000fe4000fffe0ff */
[----:B-1----:R-:W-:Y:S05]  /*3f70*/  @!P4 IADD3 R9, P0, PT, R32, 0x580, RZ ;  /* 0x000005802009c810 */ /* 0x002fea0007f1e0ff */
[----:B--2---:R-:W-:Y:S01]  /*3f80*/  @!P4 IMAD.X R0, RZ, RZ, R33, P0 ;  /* 0x000000ffff00c224 */ /* 0x004fe200000e0621 */
[----:B---3--:R-:W-:Y:S07]  /*3f90*/  @!P2 BRA `(.L_x_71) ;  /* 0x000000980064a947 */ /* 0x008fee0003800000 */
.L_x_188:
[----:B------:R-:W-:Y:S01]  /*3fa0*/  @!P4 R2UR UR9, R9 ;  /* 0x000000000909c2ca */ /* 0x000fe200000e0000 */
[----:B------:R-:W-:Y:S01]  /*3fb0*/  VOTEU.ALL UP1, P4 ;  /* 0x0000000000ff7886 */ /* 0x000fe20002020000 */
[----:B------:R-:W-:Y:S01]  /*3fc0*/  @!P4 R2UR UR8, R0 ;  /* 0x000000000008c2ca */ /* 0x000fe200000e0000 */
[----:B------:R-:W-:Y:S01]  /*3fd0*/  @!P4 IMAD.MOV.U32 R0, RZ, RZ, 0x4000 ;  /* 0x00004000ff00c424 */ /* 0x000fe200078e00ff */
[----:B------:R-:W-:Y:S01]  /*3fe0*/  UMOV UR44, UR36 ;  /* 0x00000024002c7c82 */ /* 0x000fe20008000000 */
[----:B------:R-:W-:Y:S01]  /*3ff0*/  UPRMT UR21, UR37, 0x654, UR41 ;  /* 0x0000065425157896 */ /* 0x000fe20008000029 */
[----:B------:R-:W-:Y:S01]  /*4000*/  @!P4 IADD3 R9, P0, PT, R32, 0x580, RZ ;  /* 0x000005802009c810 */ /* 0x000fe20007f1e0ff */
[----:B------:R-:W-:Y:S01]  /*4010*/  @!UP1 UIADD3 UR40, UPT, UPT, UR7, 0x400, URZ ;  /* 0x0000040007289890 */ /* 0x000fe2000fffe0ff */
[----:B------:R-:W-:Y:S05]  /*4020*/  VOTEU.ALL UP1, P4 ;  /* 0x0000000000ff7886 */ /* 0x000fea0002020000 */
[----:B------:R-:W-:Y:S01]  /*4030*/  IMAD.U32 R10, RZ, RZ, UR9 ;  /* 0x00000009ff0a7e24 */ /* 0x000fe2000f8e00ff */
[----:B------:R-:W-:Y:S01]  /*4040*/  UMOV UR9, 0x10000000 ;  /* 0x1000000000097882 */ /* 0x000fe20000000000 */
[----:B------:R-:W-:Y:S01]  /*4050*/  IMAD.U32 R11, RZ, RZ, UR8 ;  /* 0x00000008ff0b7e24 */ /* 0x000fe2000f8e00ff */
[----:B------:R-:W-:Y:S02]  /*4060*/  UMOV UR8, 0x0 ;  /* 0x0000000000087882 */ /* 0x000fe40000000000 */
[----:B------:R-:W-:Y:S02]  /*4070*/  @!P4 R2UR UR10, R10 ;  /* 0x000000000a0ac2ca */ /* 0x000fe400000e0000 */
[----:B------:R-:W-:Y:S11]  /*4080*/  @!P4 R2UR UR11, R11 ;  /* 0x000000000b0bc2ca */ /* 0x000ff600000e0000 */
[----:B------:R-:W-:Y:S02]  /*4090*/  @!UPT UIADD3 URZ, UPT, UPT, URZ, URZ, URZ ;  /* 0x000000fffffff290 */ /* 0x000fe4000fffe0ff */
[----:B------:R2:W-:Y:S01]  /*40a0*/  @!UP1 UTMALDG.3D [UR40], [UR10], desc[UR8] ;  /* 0x000008280a0095b4 */ /* 0x0005e20008011000 */
[----:B------:R3:W-:Y:S01]  /*40b0*/  @!P4 SYNCS.ARRIVE.TRANS64.RED.A0TR RZ, [UR7+0x30], R0 ;  /* 0x00003000ffffc9a7 */ /* 0x0007e20008300407 */
[----:B------:R-:W-:Y:S01]  /*40c0*/  SYNCS.ARRIVE.TRANS64.RED.A1T0 RZ, [UR21], RZ ;  /* 0x000000ffffff79a7 */ /* 0x000fe20008100415 */
[----:B---3--:R-:W-:Y:S01]  /*40d0*/  @!P4 IMAD.X R0, RZ, RZ, R33, P0 ;  /* 0x000000ffff00c224 */ /* 0x008fe200000e0621 */
[----:B------:R-:W3:Y:S02]  /*40e0*/  SYNCS.PHASECHK.TRANS64.TRYWAIT P2, [UR7+0x58], R12 ;  /* 0x0000580cff0075a7 */ /* 0x000ee40008041107 */
[----:B--23--:R-:W-:Y:S05]  /*40f0*/  @!P2 BRA `(.L_x_72) ;  /* 0x000000980024a947 */ /* 0x00cfea0003800000 */
.L_x_190:
[----:B------:R-:W-:Y:S01]  /*4100*/  @!P4 R2UR UR9, R9 ;  /* 0x000000000909c2ca */ /* 0x000fe200000e0000 */
[----:B------:R-:W-:Y:S01]  /*4110*/  VOTEU.ALL UP1, P4 ;  /* 0x0000000000ff7886 */ /* 0x000fe20002020000 */
[----:B------:R-:W-:Y:S01]  /*4120*/  @!P4 R2UR UR8, R0 ;  /* 0x000000000008c2ca */ /* 0x000fe200000e0000 */
[----:B------:R-:W-:Y:S01]  /*4130*/  @!P4 IMAD.MOV.U32 R0, RZ, RZ, 0x4000 ;  /* 0x00004000ff00c424 */ /* 0x000fe200078e00ff */
[----:B------:R-:W-:Y:S01]  /*4140*/  UMOV UR35, UR43 ;  /* 0x0000002b00237c82 */ /* 0x000fe20008000000 */
[----:B------:R-:W-:Y:S01]  /*4150*/  UPRMT UR15, UR37, 0x654, UR33 ;  /* 0x00000654250f7896 */ /* 0x000fe20008000021 */
[----:B------:R-:W-:Y:S01]  /*4160*/  @!P4 IADD3 R9, P0, PT, R32, 0x580, RZ ;  /* 0x000005802009c810 */ /* 0x000fe20007f1e0ff */
[----:B------:R-:W-:Y:S02]  /*4170*/  @!UP1 UIADD3 UR34, UPT, UPT, UR42, 0x20, URZ ;  /* 0x000000202a229890 */ /* 0x000fe4000fffe0ff */
[----:B------:R-:W-:Y:S01]  /*4180*/  @!UP1 UIADD3 UR32, UPT, UPT, UR7, 0x4400, URZ ;  /* 0x0000440007209890 */ /* 0x000fe2000fffe0ff */
[----:B------:R-:W-:Y:S03]  /*4190*/  VOTEU.ALL UP1, P4 ;  /* 0x0000000000ff7886 */ /* 0x000fe60002020000 */
        /* <DEDUP_REMOVED lines=13> */
.L_x_192:
[----:B------:R-:W-:Y:S01]  /*4270*/  @!P4 R2UR UR9, R9 ;  /* 0x000000000909c2ca */ /* 0x000fe200000e0000 */
[----:B------:R-:W-:Y:S01]  /*4280*/  VOTEU.ALL UP1, P4 ;  /* 0x0000000000ff7886 */ /* 0x000fe20002020000 */
[----:B------:R-:W-:Y:S01]  /*4290*/  @!P4 R2UR UR8, R0 ;  /* 0x000000000008c2ca */ /* 0x000fe200000e0000 */
[----:B------:R-:W-:Y:S01]  /*42a0*/  @!P4 IMAD.MOV.U32 R0, RZ, RZ, 0x4000 ;  /* 0x00004000ff00c424 */ /* 0x000fe200078e00ff */
[----:B------:R-:W-:Y:S01]  /*42b0*/  UMOV UR27, UR43 ;  /* 0x0000002b001b7c82 */ /* 0x000fe20008000000 */
[----:B------:R-:W-:Y:S01]  /*42c0*/  UMOV UR28, UR36 ;  /* 0x00000024001c7c82 */ /* 0x000fe20008000000 */
[----:B------:R-:W-:Y:S01]  /*42d0*/  @!UP1 UIADD3 UR26, UPT, UPT, UR42, 0x40, URZ ;  /* 0x000000402a1a9890 */ /* 0x000fe2000fffe0ff */
[----:B------:R-:W-:Y:S01]  /*42e0*/  @!P4 IADD3 R9, P0, PT, R32, 0x580, RZ ;  /* 0x000005802009c810 */ /* 0x000fe20007f1e0ff */
[----:B------:R-:W-:Y:S01]  /*42f0*/  @!UP1 UIADD3 UR24, UPT, UPT, UR7, 0x8400, URZ ;  /* 0x0000840007189890 */ /* 0x000fe2000fffe0ff */
[----:B------:R-:W-:Y:S01]  /*4300*/  VOTEU.ALL UP1, P4 ;  /* 0x0000000000ff7886 */ /* 0x000fe20002020000 */
[----:B------:R-:W-:Y:S03]  /*4310*/  UPRMT UR14, UR37, 0x654, UR25 ;  /* 0x00000654250e7896 */ /* 0x000fe60008000019 */
        /* <DEDUP_REMOVED lines=13> */
.L_x_194:
[----:B------:R-:W-:Y:S01]  /*43f0*/  @!P4 R2UR UR9, R9 ;  /* 0x000000000909c2ca */ /* 0x000fe200000e0000 */
[----:B------:R-:W-:Y:S01]  /*4400*/  VOTEU.ALL UP1, P4 ;  /* 0x0000000000ff7886 */ /* 0x000fe20002020000 */
[----:B------:R-:W-:Y:S01]  /*4410*/  @!P4 R2UR UR8, R0 ;  /* 0x000000000008c2ca */ /* 0x000fe200000e0000 */
[----:B------:R-:W-:Y:S01]  /*4420*/  @!P4 IMAD.MOV.U32 R0, RZ, RZ, 0x4000 ;  /* 0x00004000ff00c424 */ /* 0x000fe200078e00ff */
[----:B------:R-:W-:Y:S01]  /*4430*/  UMOV UR19, UR43 ;  /* 0x0000002b00137c82 */ /* 0x000fe20008000000 */
[----:B------:R-:W-:Y:S01]  /*4440*/  UMOV UR20, UR36 ;  /* 0x0000002400147c82 */ /* 0x000fe20008000000 */
[----:B------:R-:W-:Y:S01]  /*4450*/  @!UP1 UIADD3 UR18, UPT, UPT, UR42, 0x60, URZ ;  /* 0x000000602a129890 */ /* 0x000fe2000fffe0ff */
[----:B------:R-:W-:Y:S01]  /*4460*/  SHF.L.U32 R20, RZ, 0x1f, RZ ;  /* 0x0000001fff147819 */ /* 0x000fe200000006ff */
[----:B------:R-:W-:Y:S01]  /*4470*/  @!UP1 UIADD3 UR16, UPT, UPT, UR7, 0xc400, URZ ;  /* 0x0000c40007109890 */ /* 0x000fe2000fffe0ff */
[----:B------:R-:W-:Y:S01]  /*4480*/  @!P4 IADD3 R9, P0, PT, R32, 0x580, RZ ;  /* 0x000005802009c810 */ /* 0x000fe20007f1e0ff */
[----:B------:R-:W-:Y:S01]  /*4490*/  VOTEU.ALL UP1, P4 ;  /* 0x0000000000ff7886 */ /* 0x000fe20002020000 */
[----:B------:R-:W-:Y:S02]  /*44a0*/  UPRMT UR13, UR37, 0x654, UR17 ;  /* 0x00000654250d7896 */ /* 0x000fe40008000011 */
        /* <DEDUP_REMOVED lines=13> */
.L_x_196:
[----:B------:R-:W-:Y:S01]  /*4580*/  @!P4 R2UR UR9, R9 ;  /* 0x000000000909c2ca */ /* 0x000fe200000e0000 */
[----:B------:R-:W-:Y:S01]  /*4590*/  VOTEU.ALL UP1, P4 ;  /* 0x0000000000ff7886 */ /* 0x000fe20002020000 */
[----:B------:R-:W-:Y:S01]  /*45a0*/  @!P4 R2UR UR8, R0 ;  /* 0x000000000008c2ca */ /* 0x000fe200000e0000 */
[----:B------:R-:W-:Y:S01]  /*45b0*/  @!P4 IMAD.MOV.U32 R0, RZ, RZ, 0x4000 ;  /* 0x00004000ff00c424 */ /* 0x000fe200078e00ff */
[----:B------:R-:W-:Y:S01]  /*45c0*/  UMOV UR18, 0x0 ;  /* 0x0000000000127882 */ /* 0x000fe20000000000 */
[----:B------:R-:W-:Y:S01]  /*45d0*/  UMOV UR19, 0x10000000 ;  /* 0x1000000000137882 */ /* 0x000fe20000000000 */
[----:B------:R-:W-:Y:S01]  /*45e0*/  @!UP1 UIADD3 UR10, UPT, UPT, UR42, 0x80, URZ ;  /* 0x000000802a0a9890 */ /* 0x000fe2000fffe0ff */
[----:B------:R-:W-:Y:S01]  /*45f0*/  @!P4 IADD3 R9, P0, PT, R32, 0x580, RZ ;  /* 0x000005802009c810 */ /* 0x000fe20007f1e0ff */
[----:B------:R-:W-:Y:S01]  /*4600*/  UMOV UR11, UR43 ;  /* 0x0000002b000b7c82 */ /* 0x000fe20008000000 */
[----:B------:R-:W-:Y:S04]  /*4610*/  UMOV UR12, UR36 ;  /* 0x00000024000c7c82 */ /* 0x000fe80008000000 */
[----:B------:R-:W-:Y:S01]  /*4620*/  IMAD.U32 R10, RZ, RZ, UR9 ;  /* 0x00000009ff0a7e24 */ /* 0x000fe2000f8e00ff */
[----:B------:R-:W-:Y:S01]  /*4630*/  UMOV UR9, UR41 ;  /* 0x0000002900097c82 */ /* 0x000fe20008000000 */
[----:B------:R-:W-:Y:S01]  /*4640*/  IMAD.U32 R11, RZ, RZ, UR8 ;  /* 0x00000008ff0b7e24 */ /* 0x000fe2000f8e00ff */
[----:B------:R-:W-:Y:S02]  /*4650*/  @!UP1 UIADD3 UR8, UPT, UPT, UR7, 0x400, URZ ;  /* 0x0000040007089890 */ /* 0x000fe4000fffe0ff */
[----:B------:R-:W-:Y:S01]  /*4660*/  @!P4 R2UR UR22, R10 ;  /* 0x000000000a16c2ca */ /* 0x000fe200000e0000 */
[----:B------:R-:W-:Y:S01]  /*4670*/  VOTEU.ALL UP1, P4 ;  /* 0x0000000000ff7886 */ /* 0x000fe20002020000 */
        /* <DEDUP_REMOVED lines=8> */
.L_x_198:
        /* <DEDUP_REMOVED lines=9> */
[----:B------:R-:W-:Y:S03]  /*4790*/  UMOV UR12, UR36 ;  /* 0x00000024000c7c82 */ /* 0x000fe60008000000 */
[----:B------:R-:W-:Y:S02]  /*47a0*/  @!P4 IMAD.X R21, RZ, RZ, R33, P0 ;  /* 0x000000ffff15c224 */ /* 0x000fe400000e0621 */
        /* <DEDUP_REMOVED lines=11> */
[----:B------:R-:W3:Y:S02]  /*4860*/  SYNCS.PHASECHK.TRANS64.TRYWAIT P2, [UR7+0x60], R20 ;  /* 0x00006014ff0075a7 */ /* 0x000ee40008041107 */
[----:B--23--:R-:W-:Y:S05]  /*4870*/  @!P2 BRA `(.L_x_77) ;  /* 0x0000009000bca947 */ /* 0x00cfea0003800000 */
.L_x_200:
[----:B------:R-:W2:Y:S01]  /*4880*/  LDC.64 R14, c[0x0][0xb10] ;  /* 0x0002c400ff0e7b82 */ /* 0x000ea20000000a00 */
[----:B------:R-:W-:Y:S01]  /*4890*/  @!P4 R2UR UR9, R31 ;  /* 0x000000001f09c2ca */ /* 0x000fe200000e0000 */
[----:B------:R-:W-:Y:S01]  /*48a0*/  VOTEU.ALL UP1, P4 ;  /* 0x0000000000ff7886 */ /* 0x000fe20002020000 */
[----:B------:R-:W-:Y:S01]  /*48b0*/  @!P4 R2UR UR8, R21 ;  /* 0x000000001508c2ca */ /* 0x000fe200000e0000 */
[----:B------:R-:W-:Y:S01]  /*48c0*/  @!P4 IMAD.MOV.U32 R21, RZ, RZ, 0x4000 ;  /* 0x00004000ff15c424 */ /* 0x000fe200078e00ff */
[----:B------:R-:W-:Y:S03]  /*48d0*/  UMOV UR18, 0x0 ;  /* 0x0000000000127882 */ /* 0x000fe60000000000 */
[----:B------:R-:W3:Y:S01]  /*48e0*/  LDC.64 R10, c[0x0][0xb18] ;  /* 0x0002c600ff0a7b82 */ /* 0x000ee20000000a00 */
[----:B------:R-:W-:Y:S01]  /*48f0*/  @!UP1 UIADD3 UR10, UPT, UPT, UR42, 0xc0, URZ ;  /* 0x000000c02a0a9890 */ /* 0x000fe2000fffe0ff */
[----:B------:R-:W-:Y:S01]  /*4900*/  @P3 SHF.R.U32.HI R28, RZ, 0x10, R25 ;  /* 0x00000010ff1c3819 */ /* 0x000fe20000011619 */
[----:B------:R-:W-:Y:S01]  /*4910*/  UMOV UR19, 0x10000000 ;  /* 0x1000000000137882 */ /* 0x000fe20000000000 */
[----:B------:R-:W-:Y:S01]  /*4920*/  UMOV UR11, UR43 ;  /* 0x0000002b000b7c82 */ /* 0x000fe20008000000 */
[----:B------:R-:W-:Y:S03]  /*4930*/  UMOV UR12, UR36 ;  /* 0x00000024000c7c82 */ /* 0x000fe60008000000 */
[----:B------:R-:W5:Y:S01]  /*4940*/  @!P1 LDC R0, c[0x0][0xb20] ;  /* 0x0002c800ff009b82 */ /* 0x000f620000000800 */
[----:B------:R-:W-:Y:S02]  /*4950*/  VIADD R30, R30, 0x1 ;  /* 0x000000011e1e7836 */ /* 0x000fe40000000000 */
[----:B------:R-:W-:Y:S05]  /*4960*/  IMAD.U32 R34, RZ, RZ, UR9 ;  /* 0x00000009ff227e24 */ /* 0x000fea000f8e00ff */
[----:B-1----:R-:W1:Y:S01]  /*4970*/  @!P1 LDC R3, c[0x0][0xb0c] ;  /* 0x0002c300ff039b82 */ /* 0x002e620000000800 */
[----:B------:R-:W-:Y:S01]  /*4980*/  IMAD.U32 R35, RZ, RZ, UR8 ;  /* 0x00000008ff237e24 */ /* 0x000fe2000f8e00ff */
[----:B------:R-:W-:Y:S01]  /*4990*/  @!UP1 UIADD3 UR8, UPT, UPT, UR7, 0x8400, URZ ;  /* 0x0000840007089890 */ /* 0x000fe2000fffe0ff */
[----:B------:R-:W-:Y:S01]  /*49a0*/  @!P4 R2UR UR20, R34 ;  /* 0x000000002214c2ca */ /* 0x000fe200000e0000 */
[----:B------:R-:W-:Y:S02]  /*49b0*/  VOTEU.ALL UP1, P4 ;  /* 0x0000000000ff7886 */ /* 0x000fe40002020000 */
[----:B------:R-:W-:Y:S01]  /*49c0*/  @!P4 R2UR UR21, R35 ;  /* 0x000000002315c2ca */ /* 0x000fe200000e0000 */
[----:B------:R-:W-:Y:S11]  /*49d0*/  UMOV UR9, UR25 ;  /* 0x0000001900097c82 */ /* 0x000ff60008000000 */
[----:B------:R-:W-:Y:S01]  /*49e0*/  @!UPT UIADD3 URZ, UPT, UPT, URZ, URZ, URZ ;  /* 0x000000fffffff290 */ /* 0x000fe2000fffe0ff */
[----:B------:R1:W-:Y:S01]  /*49f0*/  @!UP1 UTMALDG.3D [UR8], [UR20], desc[UR18] ;  /* 0x00001208140095b4 */ /* 0x0003e20008011000 */
[----:B------:R1:W-:Y:S02]  /*4a00*/  @!P4 SYNCS.ARRIVE.TRANS64.RED.A0TR RZ, [UR7+0x40], R21 ;  /* 0x00004015ffffc9a7 */ /* 0x0003e40008300407 */
[----:B-1----:R-:W-:Y:S01]  /*4a10*/  @!P1 ISETP.NE.AND P2, PT, R3, 0x1, PT ;  /* 0x000000010300980c */ /* 0x002fe20003f45270 */
[C---:B--2---:R-:W-:Y:S01]  /*4a20*/  @!P1 IMAD.HI.U32 R14, R13.reuse, R14, RZ ;  /* 0x0000000e0d0e9227 */ /* 0x044fe200078e00ff */
[----:B---3--:R-:W-:Y:S03]  /*4a30*/  @!P1 ISETP.NE.AND P0, PT, R10, 0x1, PT ;  /* 0x000000010a00980c */ /* 0x008fe60003f05270 */
[C---:B------:R-:W-:Y:S01]  /*4a40*/  @!P1 IMAD.HI.U32 R11, R8.reuse, R11, RZ ;  /* 0x0000000b080b9227 */ /* 0x040fe200078e00ff */
[----:B------:R-:W-:Y:S04]  /*4a50*/  @!P1 SHF.R.U32.HI R14, RZ, R15, R14 ;  /* 0x0000000fff0e9219 */ /* 0x000fe8000001160e */
[----:B-----5:R-:W-:Y:S01]  /*4a60*/  @!P1 SHF.R.U32.HI R9, RZ, R0, R11 ;  /* 0x00000000ff099219 */ /* 0x020fe2000001160b */
[----:B------:R-:W-:Y:S01]  /*4a70*/  SYNCS.ARRIVE.TRANS64.RED.A1T0 RZ, [UR14], RZ ;  /* 0x000000ffffff79a7 */ /* 0x000fe2000810040e */
[----:B------:R-:W-:Y:S02]  /*4a80*/  @!P1 SEL R14, R13, R14, !P2 ;  /* 0x0000000e0d0e9207 */ /* 0x000fe40005000000 */
[----:B------:R-:W-:Y:S01]  /*4a90*/  @!P1 SEL R9, R8, R9, !P0 ;  /* 0x0000000908099207 */ /* 0x000fe20004000000 */
[----:B------:R-:W1:Y:S04]  /*4aa0*/  SYNCS.PHASECHK.TRANS64.TRYWAIT P5, [UR7+0x68], R20 ;  /* 0x00006814ff0075a7 */ /* 0x000e6800080a1107 */
[----:B------:R-:W-:Y:S02]  /*4ab0*/  @!P1 IMAD.IADD R0, R9, 0x1, -R14 ;  /* 0x0000000109009824 */ /* 0x000fe400078e0a0e */
[----:B------:R-:W-:Y:S02]  /*4ac0*/  @!P1 IMAD.IADD R9, R14, 0x1, -R9 ;  /* 0x000000010e099824 */ /* 0x000fe400078e0a09 */
[----:B------:R-:W-:Y:S02]  /*4ad0*/  @!P1 IMAD R13, R0, R3, R13 ;  /* 0x00000003000d9224 */ /* 0x000fe400078e020d */
[----:B------:R-:W-:Y:S01]  /*4ae0*/  @!P1 IMAD R8, R9, R10, R8 ;  /* 0x0000000a09089224 */ /* 0x000fe200078e0208 */
[----:B-1----:R-:W-:Y:S06]  /*4af0*/  @!P5 BRA `(.L_x_78) ;  /* 0x000000900034d947 */ /* 0x002fec0003800000 */
.L_x_202:
[----:B-1----:R-:W-:Y:S01]  /*4b00*/  @!P4 IADD3 R3, P0, PT, R32, 0x580, RZ ;  /* 0x000005802003c810 */ /* 0x002fe20007f1e0ff */
[----:B------:R-:W-:Y:S01]  /*4b10*/  VOTEU.ALL UP1, P4 ;  /* 0x0000000000ff7886 */ /* 0x000fe20002020000 */
[----:B------:R-:W-:Y:S01]  /*4b20*/  UMOV UR18, 0x0 ;  /* 0x0000000000127882 */ /* 0x000fe20000000000 */
[----:B------:R-:W-:Y:S01]  /*4b30*/  UMOV UR19, 0x10000000 ;  /* 0x1000000000137882 */ /* 0x000fe20000000000 */
[----:B------:R-:W-:Y:S01]  /*4b40*/  @!P4 R2UR UR9, R3 ;  /* 0x000000000309c2ca */ /* 0x000fe200000e0000 */
[----:B------:R-:W-:Y:S01]  /*4b50*/  @!P4 IMAD.X R0, RZ, RZ, R33, P0 ;  /* 0x000000ffff00c224 */ /* 0x000fe200000e0621 */
[----:B------:R-:W-:Y:S01]  /*4b60*/  @!UP1 UIADD3 UR10, UPT, UPT, UR42, 0xe0, URZ ;  /* 0x000000e02a0a9890 */ /* 0x000fe2000fffe0ff */
[----:B------:R-:W-:Y:S01]  /*4b70*/  ISETP.NE.AND P0, PT, R30, 0x2, PT ;  /* 0x000000021e00780c */ /* 0x000fe20003f05270 */
[----:B------:R-:W-:Y:S01]  /*4b80*/  UMOV UR11, UR43 ;  /* 0x0000002b000b7c82 */ /* 0x000fe20008000000 */
[----:B------:R-:W-:Y:S01]  /*4b90*/  UMOV UR12, UR36 ;  /* 0x00000024000c7c82 */ /* 0x000fe20008000000 */
[----:B------:R-:W-:Y:S01]  /*4ba0*/  @!P4 R2UR UR8, R0 ;  /* 0x000000000008c2ca */ /* 0x000fe200000e0000 */
[----:B------:R-:W-:Y:S01]  /*4bb0*/  IMAD.IADD R20, R8, 0x1, R102 ;  /* 0x0000000108147824 */ /* 0x000fe200078e0266 */
[----:B------:R-:W-:Y:S01]  /*4bc0*/  @P3 R2UR UR36, R28 ;  /* 0x000000001c2432ca */ /* 0x000fe200000e0000 */
[----:B------:R-:W-:Y:S01]  /*4bd0*/  IMAD.IADD R21, R13, 0x1, R104 ;  /* 0x000000010d157824 */ /* 0x000fe200078e0268 */
[----:B------:R-:W-:Y:S02]  /*4be0*/  SEL R0, RZ, 0x1, P0 ;  /* 0x00000001ff007807 */ /* 0x000fe40000000000 */
[----:B------:R-:W-:Y:S01]  /*4bf0*/  SEL R30, R30, RZ, P0 ;  /* 0x000000ff1e1e7207 */ /* 0x000fe20000000000 */
[----:B------:R-:W-:Y:S01]  /*4c00*/  IMAD.U32 R10, RZ, RZ, UR9 ;  /* 0x00000009ff0a7e24 */ /* 0x000fe2000f8e00ff */
[----:B------:R-:W-:Y:S01]  /*4c10*/  UMOV UR9, UR17 ;  /* 0x0000001100097c82 */ /* 0x000fe20008000000 */
[----:B------:R-:W-:Y:S03]  /*4c20*/  LOP3.LUT R29, R29, R0, RZ, 0x3c, !PT ;  /* 0x000000001d1d7212 */ /* 0x000fe600078e3cff */
[----:B------:R-:W-:Y:S01]  /*4c30*/  @!P4 R2UR UR14, R10 ;  /* 0x000000000a0ec2ca */ /* 0x000fe200000e0000 */
[----:B------:R-:W-:Y:S01]  /*4c40*/  IMAD.U32 R11, RZ, RZ, UR8 ;  /* 0x00000008ff0b7e24 */ /* 0x000fe2000f8e00ff */
[----:B------:R-:W-:Y:S01]  /*4c50*/  @!UP1 UIADD3 UR8, UPT, UPT, UR7, 0xc400, URZ ;  /* 0x0000c40007089890 */ /* 0x000fe2000fffe0ff */
[----:B------:R-:W-:Y:S03]  /*4c60*/  VOTEU.ALL UP1, P4 ;  /* 0x0000000000ff7886 */ /* 0x000fe60002020000 */
[----:B------:R-:W-:Y:S11]  /*4c70*/  @!P4 R2UR UR15, R11 ;  /* 0x000000000b0fc2ca */ /* 0x000ff600000e0000 */
[----:B------:R-:W-:Y:S02]  /*4c80*/  @!UPT UIADD3 URZ, UPT, UPT, URZ, URZ, URZ ;  /* 0x000000fffffff290 */ /* 0x000fe4000fffe0ff */
[----:B------:R2:W-:Y:S01]  /*4c90*/  @!UP1 UTMALDG.3D [UR8], [UR14], desc[UR18] ;  /* 0x000012080e0095b4 */ /* 0x0005e20008011000 */
[----:B------:R2:W-:Y:S01]  /*4ca0*/  @!P4 SYNCS.ARRIVE.TRANS64.RED.A0TR RZ, [UR7+0x48], R23 ;  /* 0x00004817ffffc9a7 */ /* 0x0005e20008300407 */
[----:B------:R-:W-:Y:S01]  /*4cb0*/  UPLOP3.LUT UP1, UPT, UPT, UPT, UPT, 0x80, 0x8 ;  /* 0x000000000008789c */ /* 0x000fe20003f2f070 */
[----:B------:R-:W-:Y:S01]  /*4cc0*/  SYNCS.ARRIVE.TRANS64.RED.A1T0 RZ, [UR13], RZ ;  /* 0x000000ffffff79a7 */ /* 0x000fe2000810040d */
[----:B------:R-:W-:Y:S09]  /*4cd0*/  @P3 BRA `(.L_x_79) ;  /* 0xffffffec00103947 */ /* 0x000ff2000383ffff */
[----:B------:R-:W1:Y:S02]  /*4ce0*/  SYNCS.PHASECHK.TRANS64.TRYWAIT P0, [UR7+0x50], R12 ;  /* 0x0000500cff0075a7 */ /* 0x000e640008001107 */
[----:B-1----:R-:W-:Y:S05]  /*4cf0*/  @!P0 BRA `(.L_x_80) ;  /* 0x0000008c00cc8947 */ /* 0x002fea0003800000 */
.L_x_204:
[----:B------:R-:W3:Y:S02]  /*4d00*/  SYNCS.PHASECHK.TRANS64.TRYWAIT P0, [UR7+0x58], R12 ;  /* 0x0000580cff0075a7 */ /* 0x000ee40008001107 */
[----:B---3--:R-:W-:Y:S05]  /*4d10*/  @!P0 BRA `(.L_x_81) ;  /* 0x0000008c00dc8947 */ /* 0x008fea0003800000 */
.L_x_206:
[----:B------:R-:W3:Y:S01]  /*4d20*/  SYNCS.PHASECHK.TRANS64.TRYWAIT P0, [UR7+0x60], R12 ;  /* 0x0000600cff0075a7 */ /* 0x000ee20008001107 */
[----:B------:R-:W-:Y:S01]  /*4d30*/  HFMA2 R0, -RZ, RZ, 0, 5.9604644775390625e-08 ;  /* 0x00000001ff007431 */ /* 0x000fe200000001ff */
[----:B---3--:R-:W-:Y:S06]  /*4d40*/  @!P0 BRA `(.L_x_82) ;  /* 0x0000008c00e88947 */ /* 0x008fec0003800000 */
.L_x_208:
[----:B------:R-:W-:Y:S02]  /*4d50*/  MOV R2, UR7 ;  /* 0x0000000700027c02 */ /* 0x000fe40008000f00 */
[----:B-1----:R-:W-:-:S07]  /*4d60*/  SHF.L.U32 R3, R0, 0x1f, RZ ;  /* 0x0000001f00037819 */ /* 0x002fce00000006ff */
.L_x_83:
[----:B-1----:R1:W3:Y:S02]  /*4d70*/  SYNCS.PHASECHK.TRANS64.TRYWAIT P0, [R2+URZ+0x68], R3 ;  /* 0x00006803020075a7 */ /* 0x0022e400080011ff */
[----:B---3--:R-:W-:Y:S05]  /*4d80*/  @!P0 NANOSLEEP.SYNCS 0x989680 ;  /* 0x009896800000895d */ /* 0x008fea0003900000 */
[----:B------:R-:W3:Y:S02]  /*4d90*/  @!P0 SYNCS.PHASECHK.TRANS64 P0, [R2+URZ+0x68], R3 ;  /* 0x00006803020085a7 */ /* 0x000ee400080010ff */
[----:B--23--:R-:W-:Y:S05]  /*4da0*/  @P0 EXIT ;  /* 0x000000000000094d */ /* 0x00cfea0003800000 */
[----:B------:R-:W-:Y:S05]  /*4db0*/  BRA `(.L_x_83) ;  /* 0xfffffffc00ec7947 */ /* 0x000fea000383ffff */
.L_x_64:
[----:B------:R-:W-:-:S06]  /*4dc0*/  UISETP.GE.AND UP1, UPT, UR8, 0x4, UPT ;  /* 0x000000040800788c */ /* 0x000fcc000bf26270 */
[----:B------:R-:W-:-:S13]  /*4dd0*/  PLOP3.LUT P0, PT, PT, PT, UP1, 0x80, 0x8 ;  /* 0x000000000008781c */ /* 0x000fda0003f0f018 */
[----:B------:R-:W-:Y:S05]  /*4de0*/  @!P0 EXIT ;  /* 0x000000000000894d */ /* 0x000fea0003800000 */
[----:B------:R-:W-:Y:S01]  /*4df0*/  BAR.SYNC.DEFER_BLOCKING 0x6, 0xa0 ;  /* 0x0182800000007b1d */ /* 0x000fe20000010000 */
[C---:B------:R-:W-:Y:S01]  /*4e00*/  IMAD.SHL.U32 R3, R117.reuse, 0x20, RZ ;  /* 0x0000002075037824 */ /* 0x040fe200078e00ff */
[C---:B------:R-:W-:Y:S01]  /*4e10*/  LOP3.LUT R109, R117.reuse, 0x1, RZ, 0xc0, !PT ;  /* 0x00000001756d7812 */ /* 0x040fe200078ec0ff */
[C---:B------:R-:W-:Y:S02]  /*4e20*/  IMAD.U32 R47, R117.reuse, 0x10000, RZ ;  /* 0x00010000752f7824 */ /* 0x040fe400078e00ff */
[----:B------:R-:W-:Y:S01]  /*4e30*/  IMAD.SHL.U32 R108, R117, 0x4, RZ ;  /* 0x00000004756c7824 */ /* 0x000fe200078e00ff */
[----:B------:R-:W-:Y:S02]  /*4e40*/  UMOV UR48, 0x400 ;  /* 0x0000040000307882 */ /* 0x000fe40000000000 */
[----:B------:R-:W1:Y:S01]  /*4e50*/  LDC R107, c[0x0][0x370] ;  /* 0x0000dc00ff6b7b82 */ /* 0x000e620000000800 */
[----:B------:R-:W-:Y:S01]  /*4e60*/  ULEA UR48, UR37, UR48, 0x18 ;  /* 0x0000003025307291 */ /* 0x000fe2000f8ec0ff */
[----:B------:R-:W-:Y:S01]  /*4e70*/  ISETP.NE.U32.AND P0, PT, R109, 0x1, PT ;  /* 0x000000016d00780c */ /* 0x000fe20003f05070 */
[----:B------:R-:W-:Y:S01]  /*4e80*/  IMAD.MOV.U32 R116, RZ, RZ, 0x2 ;  /* 0x00000002ff747424 */ /* 0x000fe200078e00ff */
[----:B------:R-:W-:Y:S01]  /*4e90*/  LOP3.LUT R5, R3, 0xe0, RZ, 0xc0, !PT ;  /* 0x000000e003057812 */ /* 0x000fe200078ec0ff */
[----:B------:R-:W-:Y:S01]  /*4ea0*/  UIADD3 UR4, UPT, UPT, UR48, 0x400, URZ ;  /* 0x0000040030047890 */ /* 0x000fe2000fffe0ff */
[----:B------:R-:W-:Y:S01]  /*4eb0*/  LOP3.LUT R47, R47, 0x600000, RZ, 0xc0, !PT ;  /* 0x006000002f2f7812 */ /* 0x000fe200078ec0ff */
[----:B------:R-:W-:Y:S01]  /*4ec0*/  IMAD.MOV.U32 R115, RZ, RZ, 0x4 ;  /* 0x00000004ff737424 */ /* 0x000fe200078e00ff */
[----:B------:R-:W2:Y:S01]  /*4ed0*/  LDC R42, c[0x0][0xb0c] ;  /* 0x0002c300ff2a7b82 */ /* 0x000ea20000000800 */
[----:B------:R-:W-:Y:S01]  /*4ee0*/  R2P PR, R117, 0x6 ;  /* 0x0000000675007804 */ /* 0x000fe20000000000 */
[----:B------:R-:W-:Y:S01]  /*4ef0*/  IMAD.MOV.U32 R44, RZ, RZ, RZ ;  /* 0x000000ffff2c7224 */ /* 0x000fe200078e00ff */
[----:B------:R-:W-:Y:S01]  /*4f00*/  LOP3.LUT R108, R5, 0x1c, R108, 0xf8, !PT ;  /* 0x0000001c056c7812 */ /* 0x000fe200078ef86c */
[----:B------:R-:W-:Y:S01]  /*4f10*/  IMAD.MOV.U32 R114, RZ, RZ, RZ ;  /* 0x000000ffff727224 */ /* 0x000fe200078e00ff */
[----:B------:R-:W-:Y:S01]  /*4f20*/  P2R R2, PR, RZ, 0x1 ;  /* 0x00000001ff027803 */ /* 0x000fe20000000000 */
[----:B------:R-:W-:Y:S01]  /*4f30*/  IMAD.MOV.U32 R120, RZ, RZ, RZ ;  /* 0x000000ffff787224 */ /* 0x000fe200078e00ff */
[----:B------:R-:W-:Y:S01]  /*4f40*/  LOP3.LUT R108, R108, 0xf00, R3, 0xf8, !PT ;  /* 0x00000f006c6c7812 */ /* 0x000fe200078ef803 */
[----:B------:R-:W4:Y:S01]  /*4f50*/  LDC R105, c[0x0][0xb20] ;  /* 0x0002c800ff697b82 */ /* 0x000f220000000800 */
[----:B------:R-:W3:Y:S01]  /*4f60*/  LDS R0, [UR48+0x110] ;  /* 0x00011030ff007984 */ /* 0x000ee20008000800 */
[----:B------:R-:W-:Y:S01]  /*4f70*/  LOP3.LUT R117, R117, 0x60, RZ, 0xc0, !PT ;  /* 0x0000006075757812 */ /* 0x000fe200078ec0ff */
[----:B------:R-:W-:Y:S01]  /*4f80*/  IMAD.MOV.U32 R113, RZ, RZ, RZ ;  /* 0x000000ffff717224 */ /* 0x000fe200078e00ff */
[----:B------:R-:W-:Y:S01]  /*4f90*/  SEL R116, R116, 0xfffffffe, !P1 ;  /* 0xfffffffe74747807 */ /* 0x000fe20004800000 */
[----:B------:R-:W-:Y:S01]  /*4fa0*/  IMAD.U32 R111, RZ, RZ, UR4 ;  /* 0x00000004ff6f7e24 */ /* 0x000fe2000f8e00ff */
[----:B------:R-:W-:Y:S01]  /*4fb0*/  SEL R115, R115, 0xfffffffc, !P2 ;  /* 0xfffffffc73737807 */ /* 0x000fe20005000000 */
[----:B------:R-:W1:Y:S01]  /*4fc0*/  LDCU.64 UR52, c[0x0][0x348] ;  /* 0x00006900ff3477ac */ /* 0x000e620008000a00 */
[----:B------:R-:W1:Y:S01]  /*4fd0*/  LDC R41, c[0x0][0xb30] ;  /* 0x0002cc00ff297b82 */ /* 0x000e620000000800 */
[----:B------:R-:W1:Y:S01]  /*4fe0*/  LDCU.64 UR38, c[0x0][0x888] ;  /* 0x00011100ff2677ac */ /* 0x000e620008000a00 */
[----:B------:R-:W1:Y:S06]  /*4ff0*/  LDCU.64 UR44, c[0x0][0x890] ;  /* 0x00011200ff2c77ac */ /* 0x000e6c0008000a00 */
[----:B------:R-:W1:Y:S01]  /*5000*/  LDC.64 R100, c[0x0][0xb10] ;  /* 0x0002c400ff647b82 */ /* 0x000e620000000a00 */
[----:B------:R-:W-:Y:S01]  /*5010*/  UMOV UR49, URZ ;  /* 0x000000ff00317c82 */ /* 0x000fe20008000000 */
[----:B------:R-:W-:-:S06]  /*5020*/  UMOV UR51, URZ ;  /* 0x000000ff00337c82 */ /* 0x000fcc0008000000 */
[----:B------:R-:W1:Y:S08]  /*5030*/  LDC.64 R38, c[0x0][0xb18] ;  /* 0x0002c600ff267b82 */ /* 0x000e700000000a00 */
[----:B------:R-:W1:Y:S08]  /*5040*/  LDC.64 R36, c[0x0][0xb28] ;  /* 0x0002ca00ff247b82 */ /* 0x000e700000000a00 */
[----:B------:R-:W1:Y:S01]  /*5050*/  LDC.64 R98, c[0x0][0x8b0] ;  /* 0x00022c00ff627b82 */ /* 0x000e620000000a00 */
[----:B---3--:R-:W-:-:S07]  /*5060*/  IMAD.IADD R47, R0, 0x1, R47 ;  /* 0x00000001002f7824 */ /* 0x008fce00078e022f */
[----:B------:R-:W3:Y:S08]  /*5070*/  LDC.64 R96, c[0x0][0x8a8] ;  /* 0x00022a00ff607b82 */ /* 0x000ef00000000a00 */
[----:B--2-4-:R-:W1:Y:S02]  /*5080*/  LDC R106, c[0x0][0x374] ;  /* 0x0000dd00ff6a7b82 */ /* 0x014e640000000800 */
.L_x_159:
[C---:B------:R-:W-:Y:S02]  /*5090*/  LEA R0, R120.reuse, UR48, 0x3 ;  /* 0x0000003078007c11 */ /* 0x040fe4000f8e18ff */
[----:B------:R-:W-:Y:S02]  /*50a0*/  SHF.L.U32 R3, R113, 0x1f, RZ ;  /* 0x0000001f71037819 */ /* 0x000fe400000006ff */
[----:B------:R-:W-:Y:S02]  /*50b0*/  LEA R16, R120, UR48, 0x4 ;  /* 0x0000003078107c11 */ /* 0x000fe4000f8e20ff */
[----:B------:R-:W2:Y:S02]  /*50c0*/  SYNCS.PHASECHK.TRANS64.TRYWAIT P0, [R0+URZ+0x80], R3 ;  /* 0x00008003000075a7 */ /* 0x000ea400080011ff */
[----:B--2---:R-:W-:Y:S05]  /*50d0*/  @!P0 BRA `(.L_x_84) ;  /* 0x0000008c001c8947 */ /* 0x004fea0003800000 */
.L_x_209:
[----:B------:R-:W4:Y:S01]  /*50e0*/  LDC.64 R12, c[0x0][0xb10] ;  /* 0x0002c400ff0c7b82 */ /* 0x000f220000000a00 */
[----:B------:R-:W3:Y:S01]  /*50f0*/  LDS.128 R16, [R16+0xf0] ;  /* 0x0000f00010107984 */ /* 0x000ee20000000c00 */
[----:B-1----:R-:W-:Y:S01]  /*5100*/  ISETP.NE.AND P1, PT, R41, 0x1, PT ;  /* 0x000000012900780c */ /* 0x002fe20003f25270 */
[----:B--2---:R-:W-:Y:S01]  /*5110*/  VIADD R0, R0, 0x90 ;  /* 0x0000009000007836 */ /* 0x004fe20000000000 */
[----:B------:R-:W-:Y:S04]  /*5120*/  ISETP.GE.AND P0, PT, R40, 0x1, PT ;  /* 0x000000012800780c */ /* 0x000fe80003f06270 */
[----:B------:R-:W1:Y:S01]  /*5130*/  LDC.64 R10, c[0x0][0xb18] ;  /* 0x0002c600ff0a7b82 */ /* 0x000e620000000a00 */
[----:B------:R-:W-:Y:S01]  /*5140*/  PRMT R0, RZ, 0x654, R0 ;  /* 0x00000654ff007816 */ /* 0x000fe20000000000 */
[----:B------:R-:W-:Y:S01]  /*5150*/  @!PT LDS RZ, [RZ] ;  /* 0x00000000fffff984 */ /* 0x000fe20000000800 */
[----:B------:R-:W-:Y:S01]  /*5160*/  @!PT LDS RZ, [RZ] ;  /* 0x00000000fffff984 */ /* 0x000fe20000000800 */
[----:B------:R-:W-:Y:S01]  /*5170*/  @!PT LDS RZ, [RZ] ;  /* 0x00000000fffff984 */ /* 0x000fe20000000800 */
[----:B------:R-:W-:Y:S01]  /*5180*/  @!PT LDS RZ, [RZ] ;  /* 0x00000000fffff984 */ /* 0x000fe20000000800 */
[----:B------:R2:W-:Y:S06]  /*5190*/  MEMBAR.ALL.CTA ;  /* 0x0000000000007992 */ /* 0x0005ec0000008000 */
[----:B--2---:R-:W2:Y:S01]  /*51a0*/  FENCE.VIEW.ASYNC.S ;  /* 0x00000000000073c6 */ /* 0x004ea20000000000 */
[----:B------:R-:W1:Y:S08]  /*51b0*/  @!P1 LDC R14, c[0x0][0xb20] ;  /* 0x0002c800ff0e9b82 */ /* 0x000e700000000800 */
[----:B------:R-:W1:Y:S01]  /*51c0*/  @!P1 LDC R9, c[0x0][0xb0c] ;  /* 0x0002c300ff099b82 */ /* 0x000e620000000800 */
[----:B--2---:R2:W-:Y:S01]  /*51d0*/  SYNCS.ARRIVE.TRANS64.RED.A1T0 RZ, [R0+URZ], RZ ;  /* 0x000000ff00ff79a7 */ /* 0x0045e200081004ff */
[----:B---3--:R-:W-:Y:S04]  /*51e0*/  LOP3.LUT P4, RZ, R18, 0x1, RZ, 0xc0, !PT ;  /* 0x0000000112ff7812 */ /* 0x008fe8000788c0ff */
[----:B------:R-:W-:Y:S09]  /*51f0*/  P2R R118, PR, RZ, 0x10 ;  /* 0x00000010ff767803 */ /* 0x000ff20000000000 */
[----:B------:R-:W-:Y:S02]  /*5200*/  @P4 MOV R45, R16 ;  /* 0x00000010002d4202 */ /* 0x000fe40000000f00 */
[----:B------:R-:W-:Y:S01]  /*5210*/  @P4 LOP3.LUT R43, R17, 0xffff, RZ, 0xc0, !PT ;  /* 0x0000ffff112b4812 */ /* 0x000fe200078ec0ff */
[----:B--2-4-:R-:W-:Y:S06]  /*5220*/  @!P0 BRA `(.L_x_85) ;  /* 0x0000000000a48947 */ /* 0x014fec0003800000 */
[----:B------:R-:W-:Y:S01]  /*5230*/  IMAD.HI.U32 R24, R106, R39, RZ ;  /* 0x000000276a187227 */ /* 0x000fe200078e00ff */
[----:B------:R-:W-:Y:S02]  /*5240*/  ISETP.NE.AND P0, PT, R38, 0x1, PT ;  /* 0x000000012600780c */ /* 0x000fe40003f05270 */
[----:B------:R-:W-:Y:S01]  /*5250*/  ISETP.NE.AND P2, PT, R40, 0x1, PT ;  /* 0x000000012800780c */ /* 0x000fe20003f45270 */
[-C--:B------:R-:W-:Y:S01]  /*5260*/  IMAD.HI.U32 R22, R107, R100.reuse, RZ ;  /* 0x000000646b167227 */ /* 0x080fe200078e00ff */
[----:B------:R-:W-:Y:S02]  /*5270*/  SHF.R.U32.HI R23, RZ, R105, R24 ;  /* 0x00000069ff177219 */ /* 0x000fe40000011618 */
[----:B------:R-:W-:Y:S01]  /*5280*/  ISETP.NE.AND P3, PT, R42, 0x1, PT ;  /* 0x000000012a00780c */ /* 0x000fe20003f65270 */
[----:B------:R-:W-:Y:S01]  /*5290*/  IMAD.HI.U32 R28, R43, R39, RZ ;  /* 0x000000272b1c7227 */ /* 0x000fe200078e00ff */
[----:B------:R-:W-:Y:S02]  /*52a0*/  SHF.R.U32.HI R22, RZ, R101, R22 ;  /* 0x00000065ff167219 */ /* 0x000fe40000011616 */
[----:B------:R-:W-:Y:S01]  /*52b0*/  SEL R3, R106, R23, !P0 ;  /* 0x000000176a037207 */ /* 0x000fe20004000000 */
[----:B------:R-:W-:Y:S01]  /*52c0*/  IMAD.HI.U32 R26, R45, R100, RZ ;  /* 0x000000642d1a7227 */ /* 0x000fe200078e00ff */
[----:B------:R-:W-:Y:S03]  /*52d0*/  SEL R7, R107, R22, !P3 ;  /* 0x000000166b077207 */ /* 0x000fe60005800000 */
[-C--:B------:R-:W-:Y:S01]  /*52e0*/  IMAD.HI.U32 R22, R3, R36.reuse, RZ ;  /* 0x0000002403167227 */ /* 0x080fe200078e00ff */
[----:B------:R-:W-:Y:S03]  /*52f0*/  SHF.R.U32.HI R26, RZ, R101, R26 ;  /* 0x00000065ff1a7219 */ /* 0x000fe6000001161a */
[----:B------:R-:W-:Y:S01]  /*5300*/  IMAD.HI.U32 R24, R7, R36, RZ ;  /* 0x0000002407187227 */ /* 0x000fe200078e00ff */
[----:B------:R-:W-:Y:S02]  /*5310*/  @P2 SHF.R.U32.HI R3, RZ, R37, R22 ;  /* 0x00000025ff032219 */ /* 0x000fe40000011616 */
[----:B------:R-:W-:Y:S02]  /*5320*/  SHF.R.U32.HI R22, RZ, R105, R28 ;  /* 0x00000069ff167219 */ /* 0x000fe4000001161c */
[----:B------:R-:W-:Y:S01]  /*5330*/  @P2 SHF.R.U32.HI R7, RZ, R37, R24 ;  /* 0x00000025ff072219 */ /* 0x000fe20000011618 */
[C---:B------:R-:W-:Y:S01]  /*5340*/  IMAD R2, R40.reuse, R3, RZ ;  /* 0x0000000328027224 */ /* 0x040fe200078e02ff */
[----:B------:R-:W-:Y:S02]  /*5350*/  SEL R5, R43, R22, !P0 ;  /* 0x000000162b057207 */ /* 0x000fe40004000000 */
[----:B------:R-:W-:Y:S01]  /*5360*/  SEL R3, R45, R26, !P3 ;  /* 0x0000001a2d037207 */ /* 0x000fe20005800000 */
[----:B------:R-:W-:Y:S01]  /*5370*/  IMAD R4, R40, R7, RZ ;  /* 0x0000000728047224 */ /* 0x000fe200078e02ff */
[C---:B------:R-:W-:Y:S01]  /*5380*/  ISETP.GE.AND P0, PT, R5.reuse, R2, PT ;  /* 0x000000020500720c */ /* 0x040fe20003f06270 */
[----:B------:R-:W-:Y:S03]  /*5390*/  IMAD.HI.U32 R6, R5, R36, RZ ;  /* 0x0000002405067227 */ /* 0x000fe600078e00ff */
[----:B------:R-:W-:Y:S01]  /*53a0*/  ISETP.GE.OR P0, PT, R3, R4, P0 ;  /* 0x000000040300720c */ /* 0x000fe20000706670 */
[----:B------:R-:W-:Y:S01]  /*53b0*/  IMAD.MOV R4, RZ, RZ, -R3 ;  /* 0x000000ffff047224 */ /* 0x000fe200078e0a03 */
[-C--:B------:R-:W-:Y:S03]  /*53c0*/  SHF.R.U32.HI R6, RZ, R37.reuse, R6 ;  /* 0x00000025ff067219 */ /* 0x080fe60000011606 */
[----:B------:R-:W-:Y:S01]  /*53d0*/  IMAD R45, R42, R4, R45 ;  /* 0x000000042a2d7224 */ /* 0x000fe200078e022d */
[----:B------:R-:W-:Y:S05]  /*53e0*/  SEL R15, R5, R6, !P2 ;  /* 0x00000006050f7207 */ /* 0x000fea0005000000 */
[----:B------:R-:W-:Y:S02]  /*53f0*/  IMAD.MOV R6, RZ, RZ, -R15 ;  /* 0x000000ffff067224 */ /* 0x000fe400078e0a0f */
[C---:B------:R-:W-:Y:S04]  /*5400*/  @!P0 IMAD.HI.U32 R2, R3.reuse, R36, RZ ;  /* 0x0000002403028227 */ /* 0x040fe800078e00ff */
[----:B------:R-:W-:Y:S01]  /*5410*/  IMAD R6, R40, R6, R5 ;  /* 0x0000000628067224 */ /* 0x000fe200078e0205 */
[----:B------:R-:W-:Y:S04]  /*5420*/  @!P0 SHF.R.U32.HI R2, RZ, R37, R2 ;  /* 0x00000025ff028219 */ /* 0x000fe80000011602 */
[----:B------:R-:W-:Y:S02]  /*5430*/  @!P0 SEL R0, R3, R2, !P2 ;  /* 0x0000000203008207 */ /* 0x000fe40005000000 */
[----:B------:R-:W-:Y:S02]  /*5440*/  IADD3 R2, PT, PT, -R5, RZ, RZ ;  /* 0x000000ff05027210 */ /* 0x000fe40007ffe1ff */
[----:B------:R-:W-:Y:S01]  /*5450*/  @!P0 IADD3 R8, PT, PT, R15, -R0, RZ ;  /* 0x800000000f088210 */ /* 0x000fe20007ffe0ff */
[----:B------:R-:W-:Y:S02]  /*5460*/  @!P0 IMAD R0, R7, R6, R0 ;  /* 0x0000000607008224 */ /* 0x000fe400078e0200 */
[----:B------:R-:W-:Y:S02]  /*5470*/  IMAD R43, R38, R2, R43 ;  /* 0x00000002262b7224 */ /* 0x000fe400078e022b */
[----:B------:R-:W-:Y:S02]  /*5480*/  @!P0 IMAD R5, R8, R40, R3 ;  /* 0x0000002808058224 */ /* 0x000fe400078e0203 */
[----:B------:R-:W-:Y:S04]  /*5490*/  @!P0 IMAD.MOV.U32 R3, RZ, RZ, R0 ;  /* 0x000000ffff038224 */ /* 0x000fe800078e0000 */
[----:B------:R-:W-:Y:S02]  /*54a0*/  IMAD R45, R3, R42, R45 ;  /* 0x0000002a032d7224 */ /* 0x000fe400078e022d */
[----:B------:R-:W-:Y:S07]  /*54b0*/  IMAD R43, R5, R38, R43 ;  /* 0x00000026052b7224 */ /* 0x000fee00078e022b */
.L_x_85:
[----:B-1----:R-:W-:Y:S01]  /*54c0*/  @!P1 ISETP.NE.AND P0, PT, R10, 0x1, PT ;  /* 0x000000010a00980c */ /* 0x002fe20003f05270 */
[----:B------:R-:W-:Y:S01]  /*54d0*/  @!P1 IMAD.HI.U32 R3, R43, R11, RZ ;  /* 0x0000000b2b039227 */ /* 0x000fe200078e00ff */
[----:B------:R-:W-:Y:S01]  /*54e0*/  R2UR UR42, R21 ;  /* 0x00000000152a72ca */ /* 0x000fe200000e0000 */
[----:B------:R-:W-:Y:S01]  /*54f0*/  BSSY.RECONVERGENT B6, `(.L_x_86) ;  /* 0x0000031000067945 */ /* 0x000fe20003800200 */
[----:B------:R-:W-:Y:S01]  /*5500*/  R2UR UR41, R20 ;  /* 0x00000000142972ca */ /* 0x000fe200000e0000 */
[----:B------:R-:W-:Y:S01]  /*5510*/  @!P1 IMAD.HI.U32 R0, R45, R12, RZ ;  /* 0x0000000c2d009227 */ /* 0x000fe200078e00ff */
[----:B------:R-:W-:Y:S02]  /*5520*/  @!P1 SHF.R.U32.HI R2, RZ, R14, R3 ;  /* 0x0000000eff029219 */ /* 0x000fe40000011603 */
[----:B------:R-:W-:Y:S01]  /*5530*/  @!P1 ISETP.NE.AND P2, PT, R9, 0x1, PT ;  /* 0x000000010900980c */ /* 0x000fe20003f45270 */
[----:B------:R-:W-:Y:S01]  /*5540*/  VIADD R120, R120, 0x1 ;  /* 0x0000000178787836 */ /* 0x000fe20000000000 */
[----:B------:R-:W-:Y:S02]  /*5550*/  @!P1 SEL R2, R43, R2, !P0 ;  /* 0x000000022b029207 */ /* 0x000fe40004000000 */
[----:B------:R-:W-:Y:S02]  /*5560*/  @!P1 SHF.R.U32.HI R0, RZ, R13, R0 ;  /* 0x0000000dff009219 */ /* 0x000fe40000011600 */
[----:B------:R-:W-:Y:S01]  /*5570*/  LOP3.LUT P0, RZ, R111, 0x3f0, RZ, 0xc0, !PT ;  /* 0x000003f06fff7812 */ /* 0x000fe2000780c0ff */
[----:B------:R-:W-:Y:S01]  /*5580*/  USHF.L.U32 UR42, UR42, 0x7, URZ ;  /* 0x000000072a2a7899 */ /* 0x000fe200080006ff */
[----:B------:R-:W-:Y:S01]  /*5590*/  @!P1 SEL R3, R45, R0, !P2 ;  /* 0x000000002d039207 */ /* 0x000fe20005000000 */
[----:B------:R-:W-:Y:S01]  /*55a0*/  USHF.L.U32 UR41, UR41, 0x8, URZ ;  /* 0x0000000829297899 */ /* 0x000fe200080006ff */
[----:B------:R-:W-:Y:S03]  /*55b0*/  @P4 SHF.R.U32.HI R112, RZ, 0x10, R17 ;  /* 0x00000010ff704819 */ /* 0x000fe60000011611 */
[----:B------:R-:W-:Y:S02]  /*55c0*/  @!P1 IMAD.IADD R0, R2, 0x1, -R3 ;  /* 0x0000000102009824 */ /* 0x000fe400078e0a03 */
[----:B------:R-:W-:Y:S02]  /*55d0*/  @!P1 IMAD.IADD R2, R3, 0x1, -R2 ;  /* 0x0000000103029824 */ /* 0x000fe400078e0a02 */
[----:B------:R-:W-:Y:S02]  /*55e0*/  @!P1 IMAD R45, R0, R9, R45 ;  /* 0x00000009002d9224 */ /* 0x000fe400078e022d */
[----:B------:R-:W-:Y:S01]  /*55f0*/  @!P1 IMAD R43, R2, R10, R43 ;  /* 0x0000000a022b9224 */ /* 0x000fe200078e022b */
[----:B------:R-:W-:Y:S06]  /*5600*/  @!P0 BRA `(.L_x_87) ;  /* 0x00000000007c8947 */ /* 0x000fec0003800000 */
[----:B------:R-:W1:Y:S01]  /*5610*/  LDCU.64 UR8, c[0x4][0x80] ;  /* 0x01001000ff0877ac */ /* 0x000e620008000a00 */
[----:B------:R-:W-:Y:S01]  /*5620*/  MOV R2, 0x0 ;  /* 0x0000000000027802 */ /* 0x000fe20000000f00 */
[----:B------:R-:W-:Y:S02]  /*5630*/  HFMA2 R12, -RZ, RZ, 0, 5.9604644775390625e-08 ;  /* 0x00000001ff0c7431 */ /* 0x000fe400000001ff */
[----:B------:R-:W-:Y:S01]  /*5640*/  IMAD.MOV.U32 R8, RZ, RZ, 0x70 ;  /* 0x00000070ff087424 */ /* 0x000fe200078e00ff */
[----:B------:R2:W3:Y:S01]  /*5650*/  LDC.64 R14, c[0x4][R2] ;  /* 0x01000000020e7b82 */ /* 0x0004e20000000a00 */
[----:B------:R-:W4:Y:S01]  /*5660*/  LDCU.64 UR6, c[0x4][0x88] ;  /* 0x01001100ff0677ac */ /* 0x000f220008000a00 */
[----:B------:R-:W-:Y:S01]  /*5670*/  IMAD.MOV.U32 R13, RZ, RZ, RZ ;  /* 0x000000ffff0d7224 */ /* 0x000fe200078e00ff */
[----:B------:R-:W2:Y:S01]  /*5680*/  LDCU.64 UR4, c[0x4][0x8] ;  /* 0x01000100ff0477ac */ /* 0x000ea20008000a00 */
[----:B-1----:R-:W-:Y:S01]  /*5690*/  MOV R5, UR9 ;  /* 0x0000000900057c02 */ /* 0x002fe20008000f00 */
[----:B------:R-:W-:Y:S01]  /*56a0*/  IMAD.U32 R4, RZ, RZ, UR8 ;  /* 0x00000008ff047e24 */ /* 0x000fe2000f8e00ff */
[----:B----4-:R-:W-:Y:S01]  /*56b0*/  MOV R7, UR7 ;  /* 0x0000000700077c02 */ /* 0x010fe20008000f00 */
[----:B------:R-:W-:Y:S01]  /*56c0*/  IMAD.U32 R6, RZ, RZ, UR6 ;  /* 0x00000006ff067e24 */ /* 0x000fe2000f8e00ff */
[----:B--2---:R-:W-:Y:S01]  /*56d0*/  MOV R11, UR5 ;  /* 0x00000005000b7c02 */ /* 0x004fe20008000f00 */
[----:B------:R-:W-:Y:S02]  /*56e0*/  IMAD.U32 R10, RZ, RZ, UR4 ;  /* 0x00000004ff0a7e24 */ /* 0x000fe4000f8e00ff */
[----:B------:R-:W-:Y:S07]  /*56f0*/  LEPC R20, `(.L_x_88) ;  /* 0x000000001014794e */ /* 0x000fee0000000000 */
[----:B---3-5:R-:W-:Y:S05]  /*5700*/  CALL.ABS.NOINC R14 ;  /* 0x000000000e007343 */ /* 0x028fea0003c00000 */
.L_x_88:
[----:B------:R-:W1:Y:S01]  /*5710*/  LDCU.64 UR8, c[0x4][0x80] ;  /* 0x01001000ff0877ac */ /* 0x000e620008000a00 */
[----:B------:R-:W2:Y:S01]  /*5720*/  LDC.64 R2, c[0x4][R2] ;  /* 0x0100000002027b82 */ /* 0x000ea20000000a00 */
[----:B------:R-:W-:Y:S02]  /*5730*/  HFMA2 R12, -RZ, RZ, 0, 5.9604644775390625e-08 ;  /* 0x00000001ff0c7431 */ /* 0x000fe400000001ff */
[----:B------:R-:W-:Y:S02]  /*5740*/  IMAD.MOV.U32 R8, RZ, RZ, 0x70 ;  /* 0x00000070ff087424 */ /* 0x000fe400078e00ff */
[----:B------:R-:W-:Y:S01]  /*5750*/  IMAD.MOV.U32 R13, RZ, RZ, RZ ;  /* 0x000000ffff0d7224 */ /* 0x000fe200078e00ff */
[----:B------:R-:W3:Y:S01]  /*5760*/  LDCU.64 UR6, c[0x4][0x88] ;  /* 0x01001100ff0677ac */ /* 0x000ee20008000a00 */
[----:B------:R-:W4:Y:S01]  /*5770*/  LDCU.64 UR4, c[0x4][0x8] ;  /* 0x01000100ff0477ac */ /* 0x000f220008000a00 */
[----:B-1----:R-:W-:Y:S02]  /*5780*/  MOV R4, UR8 ;  /* 0x0000000800047c02 */ /* 0x002fe40008000f00 */
[----:B------:R-:W-:Y:S02]  /*5790*/  MOV R5, UR9 ;  /* 0x0000000900057c02 */ /* 0x000fe40008000f00 */
[----:B---3--:R-:W-:Y:S01]  /*57a0*/  MOV R7, UR7 ;  /* 0x0000000700077c02 */ /* 0x008fe20008000f00 */
[----:B------:R-:W-:Y:S01]  /*57b0*/  IMAD.U32 R6, RZ, RZ, UR6 ;  /* 0x00000006ff067e24 */ /* 0x000fe2000f8e00ff */
[----:B----4-:R-:W-:Y:S01]  /*57c0*/  MOV R11, UR5 ;  /* 0x00000005000b7c02 */ /* 0x010fe20008000f00 */
[----:B------:R-:W-:Y:S02]  /*57d0*/  IMAD.U32 R10, RZ, RZ, UR4 ;  /* 0x00000004ff0a7e24 */ /* 0x000fe4000f8e00ff */
[----:B------:R-:W-:Y:S07]  /*57e0*/  LEPC R20, `(.L_x_87) ;  /* 0x000000001014794e */ /* 0x000fee0000000000 */
[----:B--2---:R-:W-:Y:S05]  /*57f0*/  CALL.ABS.NOINC R2 ;  /* 0x0000000002007343 */ /* 0x004fea0003c00000 */
.L_x_87:
[----:B------:R-:W-:Y:S05]  /*5800*/  BSYNC.RECONVERGENT B6 ;  /* 0x0000000000067941 */ /* 0x000fea0003800200 */
.L_x_86:
[----:B------:R-:W-:Y:S01]  /*5810*/  ISETP.NE.U32.AND P4, PT, R98, RZ, PT ;  /* 0x000000ff6200720c */ /* 0x000fe20003f85070 */
[----:B------:R-:W-:Y:S01]  /*5820*/  UISETP.NE.AND UP2, UPT, UR50, URZ, UPT ;  /* 0x000000ff3200728c */ /* 0x000fe2000bf45270 */
[----:B------:R-:W-:Y:S01]  /*5830*/  ISETP.NE.U32.AND P2, PT, RZ, UR38, PT ;  /* 0x00000026ff007c0c */ /* 0x000fe2000bf45070 */
[----:B------:R-:W-:Y:S01]  /*5840*/  UISETP.NE.U32.AND UP1, UPT, UR44, URZ, UPT ;  /* 0x000000ff2c00728c */ /* 0x000fe2000bf25070 */
[----:B------:R-:W-:Y:S01]  /*5850*/  ISETP.NE.AND.EX P4, PT, R99, RZ, PT, P4 ;  /* 0x000000ff6300720c */ /* 0x000fe20003f85340 */
[----:B------:R-:W-:Y:S01]  /*5860*/  UPLOP3.LUT UP0, UPT, UPT, UPT, UPT, 0x40, 0x4 ;  /* 0x000000000004789c */ /* 0x000fe20003f0e870 */
[----:B------:R-:W-:Y:S01]  /*5870*/  ISETP.NE.AND.EX P2, PT, RZ, UR39, PT, P2 ;  /* 0x00000027ff007c0c */ /* 0x000fe2000bf45320 */
[----:B------:R-:W-:Y:S01]  /*5880*/  UISETP.NE.AND.EX UP1, UPT, UR45, URZ, UPT, UP1 ;  /* 0x000000ff2d00728c */ /* 0x000fe2000bf25310 */
[----:B------:R-:W-:Y:S04]  /*5890*/  PLOP3.LUT P1, PT, PT, PT, UP2, 0x80, 0x8 ;  /* 0x000000000008781c */ /* 0x000fe80003f2f028 */
[----:B------:R-:W-:Y:S06]  /*58a0*/  @UP2 UPLOP3.LUT UP0, UPT, UPT, UPT, UP1, 0x80, 0x8 ;  /* 0x000000000008289c */ /* 0x000fec0003f0f010 */
[----:B------:R-:W-:Y:S01]  /*58b0*/  PLOP3.LUT P0, PT, PT, PT, UP0, 0x80, 0x8 ;  /* 0x000000000008781c */ /* 0x000fe20003f0f008 */
[----:B------:R-:W-:Y:S01]  /*58c0*/  @!UPT UIADD3 URZ, UPT, UPT, URZ, URZ, URZ ;  /* 0x000000fffffff290 */ /* 0x000fe2000fffe0ff */
[----:B------:R-:W-:Y:S11]  /*58d0*/  BRA.U !UP1, `(.L_x_89) ;  /* 0x0000000109387547 */ /* 0x000ff6000b800000 */
[----:B------:R-:W-:Y:S01]  /*58e0*/  UISETP.NE.U32.AND UP0, UPT, UR38, URZ, UPT ;  /* 0x000000ff2600728c */ /* 0x000fe2000bf05070 */
[----:B------:R-:W-:Y:S02]  /*58f0*/  HFMA2 R0, -RZ, RZ, 0, 5.9604644775390625e-08 ;  /* 0x00000001ff007431 */ /* 0x000fe400000001ff */
[----:B------:R-:W-:Y:S01]  /*5900*/  IMAD.MOV.U32 R103, RZ, RZ, 0x1 ;  /* 0x00000001ff677424 */ /* 0x000fe200078e00ff */
[----:B------:R-:W-:Y:S06]  /*5910*/  UISETP.NE.AND.EX UP0, UPT, UR39, URZ, UPT, UP0 ;  /* 0x000000ff2700728c */ /* 0x000fec000bf05300 */
[----:B------:R-:W-:Y:S05]  /*5920*/  PLOP3.LUT P3, PT, PT, PT, UP0, 0x80, 0x8 ;  /* 0x000000000008781c */ /* 0x000fea0003f6f008 */
[----:B------:R-:W1:Y:S01]  /*5930*/  @UP0 LDCU.64 UR6, c[0x0][0x888] ;  /* 0x00011100ff0607ac */ /* 0x000e620008000a00 */
[----:B------:R-:W-:Y:S07]  /*5940*/  @UP0 UIMAD UR4, UR36, UR44, URZ ;  /* 0x0000002c240402a4 */ /* 0x000fee000f8e02ff */
[----:B------:R-:W-:Y:S01]  /*5950*/  @!P3 PRMT R103, R0, 0x7610, R103 ;  /* 0x000076100067b816 */ /* 0x000fe20000000067 */
[----:B-1----:R-:W-:Y:S03]  /*5960*/  @UP0 UIMAD.WIDE UR6, UR4, 0x4, UR6 ;  /* 0x00000004040608a5 */ /* 0x002fe6000f8e0206 */
[----:B------:R-:W1:Y:S03]  /*5970*/  @!UP0 LDCU UR4, c[0x0][0x880] ;  /* 0x00011000ff0487ac */ /* 0x000e660008000800 */
[----:B------:R-:W-:Y:S01]  /*5980*/  IMAD.U32 R2, RZ, RZ, UR6 ;  /* 0x00000006ff027e24 */ /* 0x000fe2000f8e00ff */
[----:B------:R-:W-:Y:S05]  /*5990*/  MOV R3, UR7 ;  /* 0x0000000700037c02 */ /* 0x000fea0008000f00 */
[----:B-----5:R2:W5:Y:S02]  /*59a0*/  @P3 LDG.E R49, desc[UR46][R2.64] ;  /* 0x0000002e02313981 */ /* 0x020564000c1e1900 */
[----:B-12---:R-:W-:Y:S02]  /*59b0*/  @!P3 IMAD.U32 R49, RZ, RZ, UR4 ;  /* 0x00000004ff31be24 */ /* 0x006fe4000f8e00ff */
.L_x_89:
[----:B------:R-:W-:Y:S05]  /*59c0*/  @!P4 BRA `(.L_x_90) ;  /* 0x000000000020c947 */ /* 0x000fea0003800000 */
[----:B------:R-:W-:Y:S04]  /*59d0*/  ISETP.NE.U32.AND P3, PT, R96, RZ, PT ;  /* 0x000000ff6000720c */ /* 0x000fe80003f65070 */
[----:B------:R-:W-:Y:S11]  /*59e0*/  ISETP.NE.AND.EX P3, PT, R97, RZ, PT, P3 ;  /* 0x000000ff6100720c */ /* 0x000ff60003f65330 */
[----:B------:R-:W-:Y:S02]  /*59f0*/  @!UPT UIADD3 URZ, UPT, UPT, URZ, URZ, URZ ;  /* 0x000000fffffff290 */ /* 0x000fe4000fffe0ff */
[----:B------:R-:W1:Y:S01]  /*5a00*/  @P3 LDC.64 R2, c[0x0][0x8a8] ;  /* 0x00022a00ff023b82 */ /* 0x000e620000000a00 */
[----:B------:R-:W-:Y:S04]  /*5a10*/  @P3 IMAD R0, R98, UR36, RZ ;  /* 0x0000002462003c24 */ /* 0x000fe8000f8e02ff */
[----:B-1----:R-:W-:Y:S05]  /*5a20*/  @P3 IMAD.WIDE R2, R0, 0x4, R2 ;  /* 0x0000000400023825 */ /* 0x002fea00078e0202 */
[----:B-----5:R1:W5:Y:S02]  /*5a30*/  @P3 LDG.E R46, desc[UR46][R2.64] ;  /* 0x0000002e022e3981 */ /* 0x020364000c1e1900 */
[----:B-1----:R-:W2:Y:S02]  /*5a40*/  @!P3 LDC R46, c[0x0][0x8a0] ;  /* 0x00022800ff2ebb82 */ /* 0x002ea40000000800 */
.L_x_90:
[----:B-----5:R-:W-:Y:S01]  /*5a50*/  FSETP.NEU.AND P3, PT, R49, RZ, PT ;  /* 0x000000ff3100720b */ /* 0x020fe20003f6d000 */
[----:B------:R-:W-:Y:S01]  /*5a60*/  IMAD.SHL.U32 R129, R108, 0x4, RZ ;  /* 0x000000046c817824 */ /* 0x000fe200078e00ff */
[----:B------:R-:W-:Y:S01]  /*5a70*/  SEL R3, RZ, 0xffffffff, P2 ;  /* 0xffffffffff037807 */ /* 0x000fe20001000000 */
[----:B------:R-:W-:Y:S01]  /*5a80*/  IMAD.SHL.U32 R61, R115, 0x10, RZ ;  /* 0x00000010733d7824 */ /* 0x000fe200078e00ff */
[----:B------:R-:W-:Y:S01]  /*5a90*/  @P1 LOP3.LUT P2, RZ, R103, 0xff, RZ, 0xc0, !PT ;  /* 0x000000ff67ff1812 */ /* 0x000fe2000784c0ff */
[----:B------:R-:W-:Y:S01]  /*5aa0*/  VIADD R128, R129, UR48 ;  /* 0x0000003081807c36 */ /* 0x000fe20008000000 */
[----:B------:R-:W-:Y:S01]  /*5ab0*/  @P1 SEL R2, RZ, 0xffffffff, P3 ;  /* 0xffffffffff021807 */ /* 0x000fe20001800000 */
[----:B------:R-:W-:Y:S01]  /*5ac0*/  IMAD.MOV.U32 R131, RZ, RZ, -0x10 ;  /* 0xfffffff0ff837424 */ /* 0x000fe200078e00ff */
[----:B------:R-:W-:Y:S01]  /*5ad0*/  LEA R59, R44, UR48, 0x3 ;  /* 0x000000302c3b7c11 */ /* 0x000fe2000f8e18ff */
[----:B------:R-:W-:Y:S01]  /*5ae0*/  IMAD.SHL.U32 R63, R116, 0x10, RZ ;  /* 0x00000010743f7824 */ /* 0x000fe200078e00ff */
[----:B------:R-:W-:Y:S01]  /*5af0*/  @P0 SEL R2, R3, R2, !P2 ;  /* 0x0000000203020207 */ /* 0x000fe20005000000 */
[----:B------:R-:W-:Y:S01]  /*5b00*/  IMAD.IADD R124, R128, 0x1, R61 ;  /* 0x00000001807c7824 */ /* 0x000fe200078e023d */
[----:B------:R-:W-:Y:S01]  /*5b10*/  SHF.L.U32 R0, R114, 0x1f, RZ ;  /* 0x0000001f72007819 */ /* 0x000fe200000006ff */
[----:B------:R-:W-:Y:S01]  /*5b20*/  IMAD.IADD R127, R128, 0x1, R63 ;  /* 0x00000001807f7824 */ /* 0x000fe200078e023f */
[----:B------:R-:W-:Y:S01]  /*5b30*/  @P1 LOP3.LUT R2, R2, 0x1, RZ, 0xc0, !PT ;  /* 0x0000000102021812 */ /* 0x000fe200078ec0ff */
[--C-:B------:R-:W-:Y:S01]  /*5b40*/  IMAD.IADD R122, R63, 0x1, R124.reuse ;  /* 0x000000013f7a7824 */ /* 0x100fe200078e027c */
[----:B------:R-:W-:Y:S01]  /*5b50*/  PLOP3.LUT P2, PT, PT, PT, UP1, 0x80, 0x8 ;  /* 0x000000000008781c */ /* 0x000fe20003f4f018 */
[----:B------:R-:W-:Y:S01]  /*5b60*/  BSSY B1, `(.L_x_91) ;  /* 0x0000049000017945 */ /* 0x000fe20003800000 */
[----:B------:R-:W-:Y:S01]  /*5b70*/  ISETP.NE.U32.OR P4, PT, R2, 0x1, !P1 ;  /* 0x000000010200780c */ /* 0x000fe20004f85470 */
[----:B------:R-:W-:Y:S01]  /*5b80*/  IMAD.MOV.U32 R130, RZ, RZ, 0x1 ;  /* 0x00000001ff827424 */ /* 0x000fe200078e00ff */
[----:B------:R-:W-:Y:S01]  /*5b90*/  SEL R2, RZ, 0xffffffff, P3 ;  /* 0xffffffffff027807 */ /* 0x000fe20001800000 */
[----:B------:R-:W-:Y:S01]  /*5ba0*/  IMAD R48, R44, 0x100, R47 ;  /* 0x000001002c307824 */ /* 0x000fe200078e022f */
[----:B------:R-:W-:Y:S01]  /*5bb0*/  LOP3.LUT P3, R119, R103, 0xff, RZ, 0xc0, !PT ;  /* 0x000000ff67777812 */ /* 0x000fe2000786c0ff */
[----:B------:R-:W-:Y:S01]  /*5bc0*/  IMAD.MOV.U32 R62, RZ, RZ, RZ ;  /* 0x000000ffff3e7224 */ /* 0x000fe200078e00ff */
[----:B------:R-:W-:Y:S02]  /*5bd0*/  P2R R126, PR, RZ, 0x10 ;  /* 0x00000010ff7e7803 */ /* 0x000fe40000000000 */
[----:B------:R-:W-:Y:S02]  /*5be0*/  CS2R R78, SRZ ;  /* 0x00000000004e7805 */ /* 0x000fe4000001ff00 */
[----:B------:R-:W-:Y:S02]  /*5bf0*/  CS2R R76, SRZ ;  /* 0x00000000004c7805 */ /* 0x000fe4000001ff00 */
[----:B------:R-:W-:Y:S02]  /*5c00*/  CS2R R74, SRZ ;  /* 0x00000000004a7805 */ /* 0x000fe4000001ff00 */
[----:B------:R-:W-:Y:S02]  /*5c10*/  CS2R R72, SRZ ;  /* 0x0000000000487805 */ /* 0x000fe4000001ff00 */
[----:B------:R-:W-:Y:S02]  /*5c20*/  @P2 SEL R2, R3, R2, !P3 ;  /* 0x0000000203022207 */ /* 0x000fe40005800000 */
[----:B------:R-:W-:Y:S02]  /*5c30*/  CS2R R70, SRZ ;  /* 0x0000000000467805 */ /* 0x000fe4000001ff00 */
[----:B------:R-:W-:Y:S02]  /*5c40*/  @P4 SHF.L.U32 R4, RZ, 0x1f, RZ ;  /* 0x0000001fff044819 */ /* 0x000fe400000006ff */
[----:B------:R-:W-:Y:S02]  /*5c50*/  CS2R R68, SRZ ;  /* 0x0000000000447805 */ /* 0x000fe4000001ff00 */
[----:B------:R-:W-:Y:S02]  /*5c60*/  LOP3.LUT R2, R2, 0x1, RZ, 0xc0, !PT ;  /* 0x0000000102027812 */ /* 0x000fe400078ec0ff */
[----:B------:R-:W-:Y:S01]  /*5c70*/  CS2R R66, SRZ ;  /* 0x0000000000427805 */ /* 0x000fe2000001ff00 */
[----:B------:R-:W1:Y:S01]  /*5c80*/  @P4 SYNCS.PHASECHK.TRANS64.TRYWAIT P1, [UR48+0x30], R4 ;  /* 0x00003004ff0045a7 */ /* 0x000e620008021130 */
[----:B------:R-:W-:Y:S02]  /*5c90*/  CS2R R64, SRZ ;  /* 0x0000000000407805 */ /* 0x000fe4000001ff00 */
[----:B------:R-:W-:Y:S02]  /*5ca0*/  ISETP.NE.U32.AND P2, PT, R2, 0x1, PT ;  /* 0x000000010200780c */ /* 0x000fe40003f45070 */
[----:B------:R-:W-:Y:S02]  /*5cb0*/  CS2R R82, SRZ ;  /* 0x0000000000527805 */ /* 0x000fe4000001ff00 */
[----:B------:R-:W-:Y:S02]  /*5cc0*/  CS2R R80, SRZ ;  /* 0x0000000000507805 */ /* 0x000fe4000001ff00 */
[----:B------:R-:W-:Y:S02]  /*5cd0*/  CS2R R86, SRZ ;  /* 0x0000000000567805 */ /* 0x000fe4000001ff00 */
[----:B------:R-:W-:Y:S02]  /*5ce0*/  P2R R132, PR, RZ, 0x4 ;  /* 0x00000004ff847803 */ /* 0x000fe40000000000 */
[----:B------:R-:W-:Y:S02]  /*5cf0*/  CS2R R84, SRZ ;  /* 0x0000000000547805 */ /* 0x000fe4000001ff00 */
[----:B------:R-:W-:Y:S02]  /*5d00*/  ISETP.NE.U32.AND P2, PT, R109, 0x1, PT ;  /* 0x000000016d00780c */ /* 0x000fe40003f45070 */
[----:B------:R-:W-:Y:S02]  /*5d10*/  CS2R R90, SRZ ;  /* 0x00000000005a7805 */ /* 0x000fe4000001ff00 */
[----:B------:R-:W-:Y:S02]  /*5d20*/  CS2R R88, SRZ ;  /* 0x0000000000587805 */ /* 0x000fe4000001ff00 */
[----:B------:R-:W-:Y:S02]  /*5d30*/  CS2R R94, SRZ ;  /* 0x00000000005e7805 */ /* 0x000fe4000001ff00 */
[----:B------:R-:W-:Y:S02]  /*5d40*/  SEL R131, R131, 0x10, !P2 ;  /* 0x0000001083837807 */ /* 0x000fe40005000000 */
[----:B------:R-:W-:Y:S01]  /*5d50*/  CS2R R92, SRZ ;  /* 0x00000000005c7805 */ /* 0x000fe2000001ff00 */
[----:B------:R3:W4:Y:S02]  /*5d60*/  SYNCS.PHASECHK.TRANS64.TRYWAIT P0, [R59+URZ+0xa0], R0 ;  /* 0x0000a0003b0075a7 */ /* 0x00072400080011ff */
[----:B------:R-:W-:Y:S02]  /*5d70*/  IMAD.IADD R128, R128, 0x1, R131 ;  /* 0x0000000180807824 */ /* 0x000fe400078e0283 */
[C---:B------:R-:W-:Y:S02]  /*5d80*/  IMAD.IADD R125, R131.reuse, 0x1, R127 ;  /* 0x00000001837d7824 */ /* 0x040fe400078e027f */
[C---:B------:R-:W-:Y:S02]  /*5d90*/  IMAD.IADD R123, R131.reuse, 0x1, R124 ;  /* 0x00000001837b7824 */ /* 0x040fe400078e027c */
[----:B------:R-:W-:Y:S01]  /*5da0*/  IMAD.IADD R121, R131, 0x1, R122 ;  /* 0x0000000183797824 */ /* 0x000fe200078e027a */
[----:B-1----:R-:W-:Y:S01]  /*5db0*/  @P4 SEL R130, RZ, 0x1, !P1 ;  /* 0x00000001ff824807 */ /* 0x002fe20004800000 */
[----:B---3--:R-:W-:Y:S06]  /*5dc0*/  @!P4 BRA `(.L_x_92) ;  /* 0x000000000088c947 */ /* 0x008fec0003800000 */
[----:B------:R-:W-:Y:S01]  /*5dd0*/  IMAD.MOV.U32 R79, RZ, RZ, RZ ;  /* 0x000000ffff4f7224 */ /* 0x000fe200078e00ff */
[----:B------:R-:W-:Y:S01]  /*5de0*/  ISETP.NE.AND P1, PT, R130, RZ, PT ;  /* 0x000000ff8200720c */ /* 0x000fe20003f25270 */
[----:B------:R-:W-:Y:S01]  /*5df0*/  BSSY B0, `(.L_x_93) ;  /* 0x0000014000007945 */ /* 0x000fe20003800000 */
[----:B------:R-:W-:Y:S02]  /*5e00*/  CS2R R94, SRZ ;  /* 0x00000000005e7805 */ /* 0x000fe4000001ff00 */
        /* <DEDUP_REMOVED lines=13> */
[----:B------:R-:W-:Y:S01]  /*5ee0*/  CS2R R76, SRZ ;  /* 0x00000000004c7805 */ /* 0x000fe2000001ff00 */
[----:B------:R-:W-:Y:S06]  /*5ef0*/  @P1 BRA `(.L_x_94) ;  /* 0x00000000000c1947 */ /* 0x000fec0003800000 */
[----:B------:R-:W-:Y:S04]  /*5f00*/  SHF.L.U32 R3, RZ, 0x1f, RZ ;  /* 0x0000001fff037819 */ /* 0x000fe800000006ff */
[----:B------:R-:W1:Y:S02]  /*5f10*/  SYNCS.PHASECHK.TRANS64.TRYWAIT P1, [UR48+0x30], R3 ;  /* 0x00003003ff0075a7 */ /* 0x000e640008021130 */
[----:B-1----:R-:W-:Y:S05]  /*5f20*/  @!P1 BRA `(.L_x_95) ;  /* 0x0000007c009c9947 */ /* 0x002fea0003800000 */
.L_x_94:
[----:B------:R-:W-:Y:S05]  /*5f30*/  BSYNC B0 ;  /* 0x0000000000007941 */ /* 0x000fea0003800000 */
.L_x_93:
[----:B------:R-:W-:Y:S01]  /*5f40*/  ISETP.NE.AND P1, PT, R132, RZ, PT ;  /* 0x000000ff8400720c */ /* 0x000fe20003f25270 */
[----:B------:R-:W-:Y:S11]  /*5f50*/  HFMA2 R62, -RZ, RZ, 0, 5.9604644775390625e-08 ;  /* 0x00000001ff3e7431 */ /* 0x000ff600000001ff */
[----:B------:R-:W-:Y:S01]  /*5f60*/  @!UPT UIADD3 URZ, UPT, UPT, URZ, URZ, URZ ;  /* 0x000000fffffff290 */ /* 0x000fe2000fffe0ff */
[----:B------:R3:W1:Y:S04]  /*5f70*/  @P1 LDS.128 R92, [R129+UR48+0x400] ;  /* 0x00040030815c1984 */ /* 0x0006680008000c00 */
[----:B------:R3:W1:Y:S04]  /*5f80*/  @P1 LDS.128 R88, [R128+0x400] ;  /* 0x0004000080581984 */ /* 0x0006680000000c00 */
[----:B------:R3:W1:Y:S04]  /*5f90*/  @P1 LDS.128 R84, [R127+0x400] ;  /* 0x000400007f541984 */ /* 0x0006680000000c00 */
[----:B------:R3:W1:Y:S04]  /*5fa0*/  @P1 LDS.128 R80, [R125+0x400] ;  /* 0x000400007d501984 */ /* 0x0006680000000c00 */
[----:B------:R3:W1:Y:S04]  /*5fb0*/  @P1 LDS.128 R64, [R124+0x400] ;  /* 0x000400007c401984 */ /* 0x0006680000000c00 */
[----:B------:R3:W1:Y:S04]  /*5fc0*/  @P1 LDS.128 R68, [R123+0x400] ;  /* 0x000400007b441984 */ /* 0x0006680000000c00 */
[----:B------:R3:W1:Y:S04]  /*5fd0*/  @P1 LDS.128 R72, [R122+0x400] ;  /* 0x000400007a481984 */ /* 0x0006680000000c00 */
[----:B------:R3:W1:Y:S02]  /*5fe0*/  @P1 LDS.128 R76, [R121+0x400] ;  /* 0x00040000794c1984 */ /* 0x0006640000000c00 */
.L_x_92:
[----:B------:R-:W-:Y:S05]  /*5ff0*/  BSYNC B1 ;  /* 0x0000000000017941 */ /* 0x000fea0003800000 */
.L_x_91:
[----:B-1----:R-:W-:Y:S04]  /*6000*/  SHF.R.U32.HI R3, RZ, 0x15, R48 ;  /* 0x00000015ff037819 */ /* 0x002fe80000011630 */
[----:B------:R-:W-:Y:S01]  /*6010*/  LOP3.LUT P1, RZ, R3, 0x3, R110, 0x48, !PT ;  /* 0x0000000303ff7812 */ /* 0x000fe2000782486e */
[----:B------:R-:W-:Y:S01]  /*6020*/  @!UPT UIADD3 URZ, UPT, UPT, URZ, URZ, URZ ;  /* 0x000000fffffff290 */ /* 0x000fe2000fffe0ff */
[----:B----4-:R-:W-:Y:S11]  /*6030*/  @P0 BRA `(.L_x_96) ;  /* 0x0000000000080947 */ /* 0x010ff60003800000 */
[----:B------:R-:W1:Y:S02]  /*6040*/  SYNCS.PHASECHK.TRANS64.TRYWAIT P0, [R59+URZ+0xa0], R0 ;  /* 0x0000a0003b0075a7 */ /* 0x000e6400080011ff */
[----:B-1----:R-:W-:Y:S05]  /*6050*/  @!P0 BRA `(.L_x_97) ;  /* 0x0000007c00688947 */ /* 0x002fea0003800000 */
.L_x_96:
[----:B------:R-:W-:Y:S05]  /*6060*/  @!P1 BRA `(.L_x_98) ;  /* 0x0000000000409947 */ /* 0x000fea0003800000 */
[----:B------:R-:W4:Y:S01]  /*6070*/  LDCU.64 UR8, c[0x4][0x70] ;  /* 0x01000e00ff0877ac */ /* 0x000f220008000a00 */
[----:B------:R-:W-:Y:S01]  /*6080*/  MOV R3, 0x0 ;  /* 0x0000000000037802 */ /* 0x000fe20000000f00 */
[----:B------:R-:W-:Y:S02]  /*6090*/  HFMA2 R12, -RZ, RZ, 0, 5.9604644775390625e-08 ;  /* 0x00000001ff0c7431 */ /* 0x000fe400000001ff */
[----:B------:R-:W-:Y:S02]  /*60a0*/  IMAD.MOV.U32 R8, RZ, RZ, 0x192 ;  /* 0x00000192ff087424 */ /* 0x000fe400078e00ff */
[----:B------:R-:W-:Y:S01]  /*60b0*/  IMAD.MOV.U32 R13, RZ, RZ, RZ ;  /* 0x000000ffff0d7224 */ /* 0x000fe200078e00ff */
[----:B------:R-:W5:Y:S01]  /*60c0*/  LDCU.64 UR6, c[0x4][0x78] ;  /* 0x01000f00ff0677ac */ /* 0x000f620008000a00 */
[----:B------:R-:W1:Y:S01]  /*60d0*/  LDC.64 R2, c[0x4][R3] ;  /* 0x0100000003027b82 */ /* 0x000e620000000a00 */
[----:B------:R-:W2:Y:S01]  /*60e0*/  LDCU.64 UR4, c[0x4][0x10] ;  /* 0x01000200ff0477ac */ /* 0x000ea20008000a00 */
[----:B----4-:R-:W-:Y:S01]  /*60f0*/  MOV R5, UR9 ;  /* 0x0000000900057c02 */ /* 0x010fe20008000f00 */
[----:B------:R-:W-:Y:S01]  /*6100*/  IMAD.U32 R4, RZ, RZ, UR8 ;  /* 0x00000008ff047e24 */ /* 0x000fe2000f8e00ff */
[----:B-----5:R-:W-:Y:S01]  /*6110*/  MOV R7, UR7 ;  /* 0x0000000700077c02 */ /* 0x020fe20008000f00 */
[----:B------:R-:W-:Y:S01]  /*6120*/  IMAD.U32 R6, RZ, RZ, UR6 ;  /* 0x00000006ff067e24 */ /* 0x000fe2000f8e00ff */
[----:B--2---:R-:W-:Y:S01]  /*6130*/  MOV R11, UR5 ;  /* 0x00000005000b7c02 */ /* 0x004fe20008000f00 */
[----:B------:R-:W-:Y:S02]  /*6140*/  IMAD.U32 R10, RZ, RZ, UR4 ;  /* 0x00000004ff0a7e24 */ /* 0x000fe4000f8e00ff */
[----:B------:R-:W-:Y:S07]  /*6150*/  LEPC R20, `(.L_x_98) ;  /* 0x000000001014794e */ /* 0x000fee0000000000 */
[----:B-1-3--:R-:W-:Y:S05]  /*6160*/  CALL.ABS.NOINC R2 ;  /* 0x0000000002007343 */ /* 0x00afea0003c00000 */
.L_x_98:
[----:B------:R-:W-:Y:S01]  /*6170*/  LOP3.LUT R50, R92, 0xffffe000, RZ, 0xc0, !PT ;  /* 0xffffe0005c327812 */ /* 0x000fe200078ec0ff */
[----:B------:R-:W-:Y:S05]  /*6180*/  WARPSYNC.ALL ;  /* 0x0000000000007948 */ /* 0x000fea0003800000 */
[----:B------:R-:W-:Y:S01]  /*6190*/  R2UR UR4, R48 ;  /* 0x00000000300472ca */ /* 0x000fe200000e0000 */
[----:B------:R-:W-:Y:S01]  /*61a0*/  BSSY.RECONVERGENT B0, `(.L_x_99) ;  /* 0x000009c000007945 */ /* 0x000fe20003800200 */
[----:B------:R-:W-:Y:S02]  /*61b0*/  LOP3.LUT R51, R93, 0xffffe000, RZ, 0xc0, !PT ;  /* 0xffffe0005d337812 */ /* 0x000fe400078ec0ff */
[----:B------:R-:W-:Y:S02]  /*61c0*/  LOP3.LUT R56, R94, 0xffffe000, RZ, 0xc0, !PT ;  /* 0xffffe0005e387812 */ /* 0x000fe400078ec0ff */
[----:B------:R-:W-:Y:S02]  /*61d0*/  LOP3.LUT R58, R95, 0xffffe000, RZ, 0xc0, !PT ;  /* 0xffffe0005f3a7812 */ /* 0x000fe400078ec0ff */
[----:B------:R-:W-:Y:S02]  /*61e0*/  LOP3.LUT R57, R64, 0xffffe000, RZ, 0xc0, !PT ;  /* 0xffffe00040397812 */ /* 0x000fe400078ec0ff */
[----:B------:R-:W-:Y:S03]  /*61f0*/  ISETP.NE.AND P0, PT, R117, RZ, PT ;  /* 0x000000ff7500720c */ /* 0x000fe60003f05270 */
[----:B------:R-:W1:Y:S02]  /*6200*/  LDTM.x32 R4, tmem[UR4] ;  /* 0x00000004000479ee */ /* 0x000e6400082c0000 */
[C---:B-12---:R-:W-:Y:S01]  /*6210*/  FMUL R0, R46.reuse, R4 ;  /* 0x000000042e007220 */ /* 0x046fe20000400000 */
[C---:B------:R-:W-:Y:S01]  /*6220*/  FMUL R2, R46.reuse, R5 ;  /* 0x000000052e027220 */ /* 0x040fe20000400000 */
[C---:B------:R-:W-:Y:S01]  /*6230*/  FMUL R3, R46.reuse, R6 ;  /* 0x000000062e037220 */ /* 0x040fe20000400000 */
[----:B------:R-:W-:Y:S01]  /*6240*/  FMUL R7, R46, R7 ;  /* 0x000000072e077220 */ /* 0x000fe20000400000 */
[C---:B------:R-:W-:Y:S01]  /*6250*/  FFMA R52, R49.reuse, R50, R0 ;  /* 0x0000003231347223 */ /* 0x040fe20000000000 */
[----:B------:R-:W-:Y:S01]  /*6260*/  LOP3.LUT R50, R88, 0xffffe000, RZ, 0xc0, !PT ;  /* 0xffffe00058327812 */ /* 0x000fe200078ec0ff */
[C---:B------:R-:W-:Y:S01]  /*6270*/  FFMA R53, R49.reuse, R51, R2 ;  /* 0x0000003331357223 */ /* 0x040fe20000000002 */
[----:B------:R-:W-:Y:S01]  /*6280*/  LOP3.LUT R51, R90, 0xffffe000, RZ, 0xc0, !PT ;  /* 0xffffe0005a337812 */ /* 0x000fe200078ec0ff */
[----:B------:R-:W-:Y:S01]  /*6290*/  FFMA R54, R49, R56, R3 ;  /* 0x0000003831367223 */ /* 0x000fe20000000003 */
[----:B------:R-:W-:Y:S01]  /*62a0*/  LOP3.LUT R56, R89, 0xffffe000, RZ, 0xc0, !PT ;  /* 0xffffe00059387812 */ /* 0x000fe200078ec0ff */
[----:B------:R-:W-:Y:S01]  /*62b0*/  FFMA R55, R49, R58, R7 ;  /* 0x0000003a31377223 */ /* 0x000fe20000000007 */
[----:B------:R-:W-:Y:S01]  /*62c0*/  LOP3.LUT R58, R91, 0xffffe000, RZ, 0xc0, !PT ;  /* 0xffffe0005b3a7812 */ /* 0x000fe200078ec0ff */
[C---:B------:R-:W-:Y:S01]  /*62d0*/  FMUL R4, R46.reuse, R8 ;  /* 0x000000082e047220 */ /* 0x040fe20000400000 */
[----:B------:R-:W-:Y:S01]  /*62e0*/  F2FP.TF32.F32.PACK_B R52, R52 ;  /* 0x00000034ff34723e */ /* 0x000fe200024050ff */
[C---:B------:R-:W-:Y:S01]  /*62f0*/  FMUL R5, R46.reuse, R9 ;  /* 0x000000092e057220 */ /* 0x040fe20000400000 */
[----:B------:R-:W-:Y:S01]  /*6300*/  F2FP.TF32.F32.PACK_B R53, R53 ;  /* 0x00000035ff35723e */ /* 0x000fe200024050ff */
[C---:B------:R-:W-:Y:S01]  /*6310*/  FMUL R6, R46.reuse, R10 ;  /* 0x0000000a2e067220 */ /* 0x040fe20000400000 */
[----:B------:R-:W-:Y:S01]  /*6320*/  F2FP.TF32.F32.PACK_B R54, R54 ;  /* 0x00000036ff36723e */ /* 0x000fe200024050ff */
[C---:B------:R-:W-:Y:S01]  /*6330*/  FFMA R4, R49.reuse, R50, R4 ;  /* 0x0000003231047223 */ /* 0x040fe20000000004 */
[----:B------:R-:W-:Y:S01]  /*6340*/  F2FP.TF32.F32.PACK_B R55, R55 ;  /* 0x00000037ff37723e */ /* 0x000fe200024050ff */
[----:B------:R-:W-:Y:S01]  /*6350*/  FMUL R11, R46, R11 ;  /* 0x0000000b2e0b7220 */ /* 0x000fe20000400000 */
[----:B------:R-:W-:Y:S01]  /*6360*/  LOP3.LUT R50, R84, 0xffffe000, RZ, 0xc0, !PT ;  /* 0xffffe00054327812 */ /* 0x000fe200078ec0ff */
[----:B------:R-:W-:Y:S01]  /*6370*/  FFMA R5, R49, R56, R5 ;  /* 0x0000003831057223 */ /* 0x000fe20000000005 */
[----:B------:R-:W-:Y:S01]  /*6380*/  LOP3.LUT R56, R85, 0xffffe000, RZ, 0xc0, !PT ;  /* 0xffffe00055387812 */ /* 0x000fe200078ec0ff */
[----:B------:R-:W-:Y:S01]  /*6390*/  FMUL R8, R46, R12 ;  /* 0x0000000c2e087220 */ /* 0x000fe20000400000 */
[----:B------:R-:W-:Y:S01]  /*63a0*/  F2FP.TF32.F32.PACK_B R4, R4 ;  /* 0x00000004ff04723e */ /* 0x000fe200024050ff */
[C---:B------:R-:W-:Y:S01]  /*63b0*/  FFMA R6, R49.reuse, R51, R6 ;  /* 0x0000003331067223 */ /* 0x040fe20000000006 */
[----:B------:R-:W-:Y:S01]  /*63c0*/  LOP3.LUT R51, R86, 0xffffe000, RZ, 0xc0, !PT ;  /* 0xffffe00056337812 */ /* 0x000fe200078ec0ff */
[----:B------:R-:W-:Y:S01]  /*63d0*/  FFMA R7, R49, R58, R11 ;  /* 0x0000003a31077223 */ /* 0x000fe2000000000b */
[----:B------:R-:W-:Y:S01]  /*63e0*/  LOP3.LUT R58, R87, 0xffffe000, RZ, 0xc0, !PT ;  /* 0xffffe000573a7812 */ /* 0x000fe200078ec0ff */
[----:B------:R-:W-:Y:S01]  /*63f0*/  FMUL R9, R46, R13 ;  /* 0x0000000d2e097220 */ /* 0x000fe20000400000 */
[----:B------:R-:W-:Y:S01]  /*6400*/  F2FP.TF32.F32.PACK_B R5, R5 ;  /* 0x00000005ff05723e */ /* 0x000fe200024050ff */
[----:B------:R1:W-:Y:S01]  /*6410*/  STS.128 [R129+UR48+0x400], R52 ;  /* 0x0004003481007988 */ /* 0x0003e20008000c30 */
[----:B------:R-:W-:Y:S01]  /*6420*/  F2FP.TF32.F32.PACK_B R6, R6 ;  /* 0x00000006ff06723e */ /* 0x000fe200024050ff */
[C---:B------:R-:W-:Y:S01]  /*6430*/  FFMA R8, R49.reuse, R50, R8 ;  /* 0x0000003231087223 */ /* 0x040fe20000000008 */
[----:B------:R-:W-:Y:S01]  /*6440*/  LOP3.LUT R50, R80, 0xffffe000, RZ, 0xc0, !PT ;  /* 0xffffe00050327812 */ /* 0x000fe200078ec0ff */
[C---:B------:R-:W-:Y:S01]  /*6450*/  FMUL R10, R46.reuse, R14 ;  /* 0x0000000e2e0a7220 */ /* 0x040fe20000400000 */
[----:B------:R-:W-:Y:S01]  /*6460*/  F2FP.TF32.F32.PACK_B R7, R7 ;  /* 0x00000007ff07723e */ /* 0x000fe200024050ff */
[C---:B------:R-:W-:Y:S01]  /*6470*/  FMUL R15, R46.reuse, R15 ;  /* 0x0000000f2e0f7220 */ /* 0x040fe20000400000 */
[----:B------:R-:W-:Y:S01]  /*6480*/  F2FP.TF32.F32.PACK_B R8, R8 ;  /* 0x00000008ff08723e */ /* 0x000fe200024050ff */
[----:B------:R-:W-:Y:S01]  /*6490*/  FMUL R12, R46, R16 ;  /* 0x000000102e0c7220 */ /* 0x000fe20000400000 */
[----:B------:R-:W-:Y:S01]  /*64a0*/  FFMA R9, R49, R56, R9 ;  /* 0x0000003831097223 */ /* 0x000fe20000000009 */
[----:B------:R-:W-:Y:S01]  /*64b0*/  LOP3.LUT R56, R83, 0xffffe000, RZ, 0xc0, !PT ;  /* 0xffffe00053387812 */ /* 0x000fe200078ec0ff */
[C---:B------:R-:W-:Y:S01]  /*64c0*/  FFMA R10, R49.reuse, R51, R10 ;  /* 0x00000033310a7223 */ /* 0x040fe2000000000a */
[----:B------:R-:W-:Y:S01]  /*64d0*/  LOP3.LUT R51, R82, 0xffffe000, RZ, 0xc0, !PT ;  /* 0xffffe00052337812 */ /* 0x000fe200078ec0ff */
[C---:B------:R-:W-:Y:S01]  /*64e0*/  FFMA R11, R49.reuse, R58, R15 ;  /* 0x0000003a310b7223 */ /* 0x040fe2000000000f */
[----:B------:R-:W-:Y:S01]  /*64f0*/  F2FP.TF32.F32.PACK_B R9, R9 ;  /* 0x00000009ff09723e */ /* 0x000fe200024050ff */
[----:B------:R-:W-:Y:S01]  /*6500*/  FFMA R12, R49, R50, R12 ;  /* 0x00000032310c7223 */ /* 0x000fe2000000000c */
[----:B------:R-:W-:Y:S01]  /*6510*/  LOP3.LUT R50, R81, 0xffffe000, RZ, 0xc0, !PT ;  /* 0xffffe00051327812 */ /* 0x000fe200078ec0ff */
[----:B------:R1:W-:Y:S01]  /*6520*/  STS.128 [R128+0x400], R4 ;  /* 0x0004000480007388 */ /* 0x0003e20000000c00 */
[----:B------:R-:W-:Y:S01]  /*6530*/  F2FP.TF32.F32.PACK_B R10, R10 ;  /* 0x0000000aff0a723e */ /* 0x000fe200024050ff */
        /* <DEDUP_REMOVED lines=9> */
[C---:B------:R-:W-:Y:S01]  /*65d0*/  FMUL R16, R46.reuse, R20 ;  /* 0x000000142e107220 */ /* 0x040fe20000400000 */
[----:B------:R-:W-:Y:S01]  /*65e0*/  F2FP.TF32.F32.PACK_B R13, R13 ;  /* 0x0000000dff0d723e */ /* 0x000fe200024050ff */
[----:B------:R-:W-:Y:S01]  /*65f0*/  FFMA R15, R49, R56, R19 ;  /* 0x00000038310f7223 */ /* 0x000fe20000000013 */
[----:B------:R-:W-:Y:S01]  /*6600*/  LOP3.LUT R56, R67, 0xffffe000, RZ, 0xc0, !PT ;  /* 0xffffe00043387812 */ /* 0x000fe200078ec0ff */
[----:B------:R1:W-:Y:S01]  /*6610*/  STS.128 [R127+0x400], R8 ;  /* 0x000400087f007388 */ /* 0x0003e20000000c00 */
[----:B------:R-:W-:Y:S01]  /*6620*/  F2FP.TF32.F32.PACK_B R14, R14 ;  /* 0x0000000eff0e723e */ /* 0x000fe200024050ff */
[----:B------:R-:W-:Y:S01]  /*6630*/  FMUL R17, R46, R21 ;  /* 0x000000152e117220 */ /* 0x000fe20000400000 */
[----:B------:R-:W-:Y:S01]  /*6640*/  F2FP.TF32.F32.PACK_B R15, R15 ;  /* 0x0000000fff0f723e */ /* 0x000fe200024050ff */
[C---:B------:R-:W-:Y:S01]  /*6650*/  FFMA R16, R49.reuse, R57, R16 ;  /* 0x0000003931107223 */ /* 0x040fe20000000010 */
[----:B------:R-:W-:Y:S01]  /*6660*/  LOP3.LUT R57, R68, 0xffffe000, RZ, 0xc0, !PT ;  /* 0xffffe00044397812 */ /* 0x000fe200078ec0ff */
[C---:B------:R-:W-:Y:S01]  /*6670*/  FMUL R18, R46.reuse, R22 ;  /* 0x000000162e127220 */ /* 0x040fe20000400000 */
[----:B------:R-:W-:Y:S01]  /*6680*/  FFMA R17, R49, R50, R17 ;  /* 0x0000003231117223 */ /* 0x000fe20000000011 */
[----:B------:R-:W-:Y:S01]  /*6690*/  LOP3.LUT R50, R69, 0xffffe000, RZ, 0xc0, !PT ;  /* 0xffffe00045327812 */ /* 0x000fe200078ec0ff */
[----:B------:R1:W-:Y:S01]  /*66a0*/  STS.128 [R125+0x400], R12 ;  /* 0x0004000c7d007388 */ /* 0x0003e20000000c00 */
[----:B------:R-:W-:Y:S01]  /*66b0*/  F2FP.TF32.F32.PACK_B R16, R16 ;  /* 0x00000010ff10723e */ /* 0x000fe200024050ff */
[C---:B------:R-:W-:Y:S01]  /*66c0*/  FMUL R23, R46.reuse, R23 ;  /* 0x000000172e177220 */ /* 0x040fe20000400000 */
[----:B------:R-:W-:Y:S01]  /*66d0*/  F2FP.TF32.F32.PACK_B R17, R17 ;  /* 0x00000011ff11723e */ /* 0x000fe200024050ff */
[C---:B------:R-:W-:Y:S01]  /*66e0*/  FMUL R20, R46.reuse, R24 ;  /* 0x000000182e147220 */ /* 0x040fe20000400000 */
[----:B------:R-:W-:Y:S01]  /*66f0*/  FMUL R21, R46, R25 ;  /* 0x000000192e157220 */ /* 0x000fe20000400000 */
[C---:B------:R-:W-:Y:S01]  /*6700*/  FFMA R18, R49.reuse, R51, R18 ;  /* 0x0000003331127223 */ /* 0x040fe20000000012 */
[----:B------:R-:W-:Y:S01]  /*6710*/  LOP3.LUT R51, R70, 0xffffe000, RZ, 0xc0, !PT ;  /* 0xffffe00046337812 */ /* 0x000fe200078ec0ff */
[----:B------:R-:W-:Y:S01]  /*6720*/  FFMA R19, R49, R56, R23 ;  /* 0x0000003831137223 */ /* 0x000fe20000000017 */
[----:B------:R-:W-:Y:S01]  /*6730*/  LOP3.LUT R56, R73, 0xffffe000, RZ, 0xc0, !PT ;  /* 0xffffe00049387812 */ /* 0x000fe200078ec0ff */
[C---:B------:R-:W-:Y:S01]  /*6740*/  FFMA R20, R49.reuse, R57, R20 ;  /* 0x0000003931147223 */ /* 0x040fe20000000014 */
[----:B------:R-:W-:Y:S01]  /*6750*/  FFMA R21, R49, R50, R21 ;  /* 0x0000003231157223 */ /* 0x000fe20000000015 */
[C---:B------:R-:W-:Y:S01]  /*6760*/  FMUL R22, R46.reuse, R26 ;  /* 0x0000001a2e167220 */ /* 0x040fe20000400000 */
[----:B------:R-:W-:Y:S01]  /*6770*/  LOP3.LUT R50, R71, 0xffffe000, RZ, 0xc0, !PT ;  /* 0xffffe00047327812 */ /* 0x000fe200078ec0ff */
[----:B------:R-:W-:Y:S01]  /*6780*/  FMUL R27, R46, R27 ;  /* 0x0000001b2e1b7220 */ /* 0x000fe20000400000 */
[----:B------:R-:W-:Y:S01]  /*6790*/  F2FP.TF32.F32.PACK_B R18, R18 ;  /* 0x00000012ff12723e */ /* 0x000fe200024050ff */
[C---:B------:R-:W-:Y:S01]  /*67a0*/  FFMA R22, R49.reuse, R51, R22 ;  /* 0x0000003331167223 */ /* 0x040fe20000000016 */
[----:B------:R-:W-:Y:S01]  /*67b0*/  F2FP.TF32.F32.PACK_B R19, R19 ;  /* 0x00000013ff13723e */ /* 0x000fe200024050ff */
[----:B------:R-:W-:Y:S01]  /*67c0*/  FFMA R23, R49, R50, R27 ;  /* 0x0000003231177223 */ /* 0x000fe2000000001b */
[----:B------:R-:W-:Y:S01]  /*67d0*/  LOP3.LUT R57, R72, 0xffffe000, RZ, 0xc0, !PT ;  /* 0xffffe00048397812 */ /* 0x000fe200078ec0ff */
[C---:B------:R-:W-:Y:S01]  /*67e0*/  FMUL R24, R46.reuse, R28 ;  /* 0x0000001c2e187220 */ /* 0x040fe20000400000 */
[----:B------:R-:W-:Y:S01]  /*67f0*/  F2FP.TF32.F32.PACK_B R20, R20 ;  /* 0x00000014ff14723e */ /* 0x000fe200024050ff */
[----:B------:R1:W-:Y:S01]  /*6800*/  STS.128 [R124+0x400], R16 ;  /* 0x000400107c007388 */ /* 0x0003e20000000c00 */
[----:B------:R-:W-:Y:S01]  /*6810*/  FMUL R25, R46, R29 ;  /* 0x0000001d2e197220 */ /* 0x000fe20000400000 */
[----:B------:R-:W-:Y:S01]  /*6820*/  LOP3.LUT R51, R74, 0xffffe000, RZ, 0xc0, !PT ;  /* 0xffffe0004a337812 */ /* 0x000fe200078ec0ff */
[C---:B------:R-:W-:Y:S01]  /*6830*/  FMUL R26, R46.reuse, R30 ;  /* 0x0000001e2e1a7220 */ /* 0x040fe20000400000 */
[----:B------:R-:W-:Y:S01]  /*6840*/  LOP3.LUT R50, R75, 0xffffe000, RZ, 0xc0, !PT ;  /* 0xffffe0004b327812 */ /* 0x000fe200078ec0ff */
[----:B------:R-:W-:Y:S01]  /*6850*/  FMUL R31, R46, R31 ;  /* 0x0000001f2e1f7220 */ /* 0x000fe20000400000 */
[----:B------:R-:W-:Y:S01]  /*6860*/  F2FP.TF32.F32.PACK_B R21, R21 ;  /* 0x00000015ff15723e */ /* 0x000fe200024050ff */
[C---:B------:R-:W-:Y:S01]  /*6870*/  FFMA R24, R49.reuse, R57, R24 ;  /* 0x0000003931187223 */ /* 0x040fe20000000018 */
[----:B------:R-:W-:Y:S01]  /*6880*/  F2FP.TF32.F32.PACK_B R22, R22 ;  /* 0x00000016ff16723e */ /* 0x000fe200024050ff */
[C---:B------:R-:W-:Y:S01]  /*6890*/  FFMA R25, R49.reuse, R56, R25 ;  /* 0x0000003831197223 */ /* 0x040fe20000000019 */
[----:B------:R-:W-:Y:S01]  /*68a0*/  F2FP.TF32.F32.PACK_B R23, R23 ;  /* 0x00000017ff17723e */ /* 0x000fe200024050ff */
[C---:B------:R-:W-:Y:S01]  /*68b0*/  FFMA R26, R49.reuse, R51, R26 ;  /* 0x00000033311a7223 */ /* 0x040fe2000000001a */
[----:B------:R-:W-:Y:S01]  /*68c0*/  FFMA R27, R49, R50, R31 ;  /* 0x00000032311b7223 */ /* 0x000fe2000000001f */
[----:B------:R-:W-:Y:S01]  /*68d0*/  LOP3.LUT R51, R76, 0xffffe000, RZ, 0xc0, !PT ;  /* 0xffffe0004c337812 */ /* 0x000fe200078ec0ff */
[C---:B------:R-:W-:Y:S01]  /*68e0*/  FMUL R28, R46.reuse, R32 ;  /* 0x000000202e1c7220 */ /* 0x040fe20000400000 */
[----:B------:R1:W-:Y:S01]  /*68f0*/  STS.128 [R123+0x400], R20 ;  /* 0x000400147b007388 */ /* 0x0003e20000000c00 */
[----:B------:R-:W-:Y:S01]  /*6900*/  LOP3.LUT R56, R77, 0xffffe000, RZ, 0xc0, !PT ;  /* 0xffffe0004d387812 */ /* 0x000fe200078ec0ff */
        /* <DEDUP_REMOVED lines=11> */
[----:B------:R-:W-:Y:S01]  /*69c0*/  F2FP.TF32.F32.PACK_B R27, R27 ;  /* 0x0000001bff1b723e */ /* 0x000fe200024050ff */
[----:B------:R-:W-:Y:S01]  /*69d0*/  FFMA R31, R49, R50, R35 ;  /* 0x00000032311f7223 */ /* 0x000fe20000000023 */
[----:B------:R-:W-:Y:S02]  /*69e0*/  F2FP.TF32.F32.PACK_B R28, R28 ;  /* 0x0000001cff1c723e */ /* 0x000fe400024050ff */
[----:B------:R-:W-:Y:S01]  /*69f0*/  F2FP.TF32.F32.PACK_B R29, R29 ;  /* 0x0000001dff1d723e */ /* 0x000fe200024050ff */
[----:B------:R1:W-:Y:S01]  /*6a00*/  STS.128 [R122+0x400], R24 ;  /* 0x000400187a007388 */ /* 0x0003e20000000c00 */
[----:B------:R-:W-:Y:S02]  /*6a10*/  F2FP.TF32.F32.PACK_B R30, R30 ;  /* 0x0000001eff1e723e */ /* 0x000fe400024050ff */
[----:B------:R-:W-:Y:S05]  /*6a20*/  F2FP.TF32.F32.PACK_B R31, R31 ;  /* 0x0000001fff1f723e */ /* 0x000fea00024050ff */
[----:B------:R1:W-:Y:S01]  /*6a30*/  STS.128 [R121+0x400], R28 ;  /* 0x0004001c79007388 */ /* 0x0003e20000000c00 */
[----:B------:R-:W-:Y:S01]  /*6a40*/  @!PT LDS RZ, [RZ] ;  /* 0x00000000fffff984 */ /* 0x000fe20000000800 */
[----:B------:R-:W-:Y:S01]  /*6a50*/  @!PT LDS RZ, [RZ] ;  /* 0x00000000fffff984 */ /* 0x000fe20000000800 */
[----:B------:R-:W-:Y:S01]  /*6a60*/  @!PT LDS RZ, [RZ] ;  /* 0x00000000fffff984 */ /* 0x000fe20000000800 */
[----:B------:R-:W-:Y:S01]  /*6a70*/  @!PT LDS RZ, [RZ] ;  /* 0x00000000fffff984 */ /* 0x000fe20000000800 */
[----:B------:R2:W-:Y:S07]  /*6a80*/  MEMBAR.ALL.CTA ;  /* 0x0000000000007992 */ /* 0x0005ee0000008000 */
[----:B--2---:R-:W2:Y:S02]  /*6a90*/  FENCE.VIEW.ASYNC.S ;  /* 0x00000000000073c6 */ /* 0x004ea40000000000 */
[----:B--2---:R-:W-:Y:S06]  /*6aa0*/  BAR.SYNC.DEFER_BLOCKING 0x1, 0x80 ;  /* 0x0042000000007b1d */ /* 0x004fec0000010000 */
[----:B------:R-:W-:Y:S05]  /*6ab0*/  @P0 BRA `(.L_x_100) ;  /* 0x0000000000280947 */ /* 0x000fea0003800000 */
[----:B------:R-:W-:Y:S02]  /*6ac0*/  UIADD3 UR4, UPT, UPT, UR48, 0x400, URZ ;  /* 0x0000040030047890 */ /* 0x000fe4000fffe0ff */
[----:B------:R-:W-:Y:S01]  /*6ad0*/  UIADD3 UR6, UP0, UPT, UR52, 0x680, URZ ;  /* 0x0000068034067890 */ /* 0x000fe2000ff1e0ff */
[----:B------:R-:W-:Y:S03]  /*6ae0*/  UMOV UR43, UR36 ;  /* 0x00000024002b7c82 */ /* 0x000fe60008000000 */
[----:B------:R-:W-:Y:S01]  /*6af0*/  MOV R111, UR4 ;  /* 0x00000004006f7c02 */ /* 0x000fe20008000f00 */
[----:B------:R-:W-:Y:S03]  /*6b00*/  UIADD3.X UR7, UPT, UPT, URZ, UR53, URZ, UP0, !UPT ;  /* 0x00000035ff077290 */ /* 0x000fe600087fe4ff */
[----:B------:R-:W-:Y:S11]  /*6b10*/  R2UR UR40, R111 ;  /* 0x000000006f2872ca */ /* 0x000ff600000e0000 */
[----:B------:R-:W-:Y:S02]  /*6b20*/  @!UPT UIADD3 URZ, UPT, UPT, URZ, URZ, URZ ;  /* 0x000000fffffff290 */ /* 0x000fe4000fffe0ff */
[----:B------:R2:W-:Y:S01]  /*6b30*/  UTMASTG.3D [UR40], [UR6] ;  /* 0x00000028060073b5 */ /* 0x0005e20008010000 */
[----:B------:R0:W-:Y:S01]  /*6b40*/  UTMACMDFLUSH ;  /* 0x00000000000079b7 */ /* 0x0001e20000000000 */
[----:B--2---:R-:W-:Y:S04]  /*6b50*/  DEPBAR.LE SB0, 0x1 ;  /* 0x000080400000791a */ /* 0x004fe80000000000 */
.L_x_100:
[----:B------:R-:W-:Y:S05]  /*6b60*/  BSYNC.RECONVERGENT B0 ;  /* 0x0000000000007941 */ /* 0x000fea0003800200 */
.L_x_99:
[----:B------:R-:W-:Y:S01]  /*6b70*/  BAR.SYNC.DEFER_BLOCKING 0x1, 0x80 ;  /* 0x0042000000007b1d */ /* 0x000fe20000010000 */
[----:B------:R-:W-:Y:S01]  /*6b80*/  ISETP.NE.AND P1, PT, R126, RZ, PT ;  /* 0x000000ff7e00720c */ /* 0x000fe20003f25270 */
[----:B------:R-:W-:Y:S01]  /*6b90*/  UISETP.NE.AND UP0, UPT, UR49, URZ, UPT ;  /* 0x000000ff3100728c */ /* 0x000fe2000bf05270 */
[----:B------:R-:W-:Y:S11]  /*6ba0*/  LEA R3, R62, UR48, 0x3 ;  /* 0x000000303e037c11 */ /* 0x000ff6000f8e18ff */
[----:B------:R-:W-:Y:S01]  /*6bb0*/  @P1 SHF.L.U32 R2, RZ, 0x1f, RZ ;  /* 0x0000001fff021819 */ /* 0x000fe200000006ff */
[----:B------:R-:W-:Y:S06]  /*6bc0*/  BRA.U !UP0, `(.L_x_101) ;  /* 0x0000000108247547 */ /* 0x000fec000b800000 */
[----:B-1----:R-:W-:Y:S01]  /*6bd0*/  IMAD.U32 R5, RZ, RZ, UR51 ;  /* 0x00000033ff057e24 */ /* 0x002fe2000f8e00ff */
[----:B------:R-:W-:Y:S01]  /*6be0*/  MOV R0, UR37 ;  /* 0x0000002500007c02 */ /* 0x000fe20008000f00 */
[----:B------:R-:W-:Y:S03]  /*6bf0*/  UIADD3 UR51, UPT, UPT, UR51, 0x1, URZ ;  /* 0x0000000133337890 */ /* 0x000fe6000fffe0ff */
[----:B------:R-:W-:Y:S01]  /*6c00*/  @P1 LEA R5, R5, UR48, 0x3 ;  /* 0x0000003005051c11 */ /* 0x000fe2000f8e18ff */
[----:B------:R-:W-:Y:S04]  /*6c10*/  UISETP.NE.AND UP0, UPT, UR51, 0x4, UPT ;  /* 0x000000043300788c */ /* 0x000fe8000bf05270 */
[----:B------:R-:W-:Y:S01]  /*6c20*/  @P1 VIADD R5, R5, 0x50 ;  /* 0x0000005005051836 */ /* 0x000fe20000000000 */
[----:B------:R-:W-:Y:S04]  /*6c30*/  USEL UR51, UR51, URZ, UP0 ;  /* 0x000000ff33337287 */ /* 0x000fe80008000000 */
[----:B------:R-:W-:Y:S04]  /*6c40*/  @P1 PRMT R0, R0, 0x654, R5 ;  /* 0x0000065400001816 */ /* 0x000fe80000000005 */
[----:B------:R2:W-:Y:S04]  /*6c50*/  @P1 SYNCS.ARRIVE.TRANS64.RED.A1T0 RZ, [R0+URZ], RZ ;  /* 0x000000ff00ff19a7 */ /* 0x0005e800081004ff */
.L_x_101:
[----:B------:R-:W4:Y:S01]  /*6c60*/  @P1 SYNCS.PHASECHK.TRANS64.TRYWAIT P0, [R3+URZ+0x30], R2 ;  /* 0x00003002030015a7 */ /* 0x000f2200080011ff */
[----:B------:R-:W-:Y:S01]  /*6c70*/  BSSY B1, `(.L_x_102) ;  /* 0x000001f000017945 */ /* 0x000fe20003800000 */
[----:B----4-:R-:W-:Y:S03]  /*6c80*/  @P1 SEL R130, RZ, 0x1, !P0 ;  /* 0x00000001ff821807 */ /* 0x010fe60004000000 */
[----:B------:R-:W-:Y:S05]  /*6c90*/  @!P1 BRA `(.L_x_103) ;  /* 0x0000000000709947 */ /* 0x000fea0003800000 */
[----:B------:R-:W-:Y:S01]  /*6ca0*/  ISETP.NE.AND P1, PT, R132, RZ, PT ;  /* 0x000000ff8400720c */ /* 0x000fe20003f25270 */
[----:B------:R-:W-:Y:S01]  /*6cb0*/  BSSY B0, `(.L_x_104) ;  /* 0x000000b000007945 */ /* 0x000fe20003800000 */
[----:B------:R-:W-:Y:S11]  /*6cc0*/  ISETP.NE.AND P0, PT, R130, RZ, PT ;  /* 0x000000ff8200720c */ /* 0x000ff60003f05270 */
[----:B-1----:R-:W-:Y:S05]  /*6cd0*/  @P1 IMAD R6, R62, 0x4000, R129 ;  /* 0x000040003e061824 */ /* 0x002fea00078e0281 */
[----:B--2---:R-:W-:Y:S04]  /*6ce0*/  @P1 IADD3 R0, PT, PT, R6, UR48, RZ ;  /* 0x0000003006001c10 */ /* 0x004fe8000fffe0ff */
[----:B------:R-:W-:Y:S01]  /*6cf0*/  @P1 IADD3 R4, PT, PT, R63, R0, RZ ;  /* 0x000000003f041210 */ /* 0x000fe20007ffe0ff */
[--C-:B------:R-:W-:Y:S02]  /*6d00*/  @P1 IMAD.IADD R2, R61, 0x1, R0.reuse ;  /* 0x000000013d021824 */ /* 0x100fe400078e0200 */
[----:B------:R-:W-:Y:S01]  /*6d10*/  @P1 IMAD.IADD R5, R131, 0x1, R0 ;  /* 0x0000000183051824 */ /* 0x000fe200078e0200 */
[----:B------:R-:W-:Y:S06]  /*6d20*/  @P0 BRA `(.L_x_105) ;  /* 0x00000000000c0947 */ /* 0x000fec0003800000 */
[----:B------:R-:W-:Y:S04]  /*6d30*/  SHF.L.U32 R0, RZ, 0x1f, RZ ;  /* 0x0000001fff007819 */ /* 0x000fe800000006ff */
[----:B------:R-:W1:Y:S02]  /*6d40*/  SYNCS.PHASECHK.TRANS64.TRYWAIT P0, [R3+URZ+0x30], R0 ;  /* 0x00003000030075a7 */ /* 0x000e6400080011ff */
[----:B-1----:R-:W-:Y:S05]  /*6d50*/  @!P0 BRA `(.L_x_106) ;  /* 0x00000070003c8947 */ /* 0x002fea0003800000 */
.L_x_105:
[----:B------:R-:W-:Y:S05]  /*6d60*/  BSYNC B0 ;  /* 0x0000000000007941 */ /* 0x000fea0003800000 */
.L_x_104:
[----:B------:R-:W-:Y:S01]  /*6d70*/  ISETP.NE.AND P0, PT, R132, RZ, PT ;  /* 0x000000ff8400720c */ /* 0x000fe20003f05270 */
[----:B------:R-:W-:Y:S11]  /*6d80*/  VIADD R62, R62, 0x1 ;  /* 0x000000013e3e7836 */ /* 0x000ff60000000000 */
[----:B------:R-:W-:Y:S01]  /*6d90*/  @!UPT UIADD3 URZ, UPT, UPT, URZ, URZ, URZ ;  /* 0x000000fffffff290 */ /* 0x000fe2000fffe0ff */
[----:B------:R4:W2:Y:S01]  /*6da0*/  @P0 LDS.128 R92, [R6+UR48+0x400] ;  /* 0x00040030065c0984 */ /* 0x0008a20008000c00 */
[--C-:B-1----:R-:W-:Y:S01]  /*6db0*/  @P0 IMAD.IADD R0, R63, 0x1, R2.reuse ;  /* 0x000000013f000824 */ /* 0x102fe200078e0202 */
[C---:B------:R-:W-:Y:S01]  /*6dc0*/  @P0 IADD3 R3, PT, PT, R131.reuse, R4, RZ ;  /* 0x0000000483030210 */ /* 0x040fe20007ffe0ff */
[C---:B------:R-:W-:Y:S01]  /*6dd0*/  @P0 IMAD.IADD R7, R131.reuse, 0x1, R2 ;  /* 0x0000000183070824 */ /* 0x040fe200078e0202 */
[----:B------:R4:W1:Y:S02]  /*6de0*/  @P0 LDS.128 R88, [R5+0x400] ;  /* 0x0004000005580984 */ /* 0x0008640000000c00 */
[----:B------:R-:W-:Y:S02]  /*6df0*/  @P0 IADD3 R8, PT, PT, R131, R0, RZ ;  /* 0x0000000083080210 */ /* 0x000fe40007ffe0ff */
[----:B------:R4:W1:Y:S04]  /*6e00*/  @P0 LDS.128 R84, [R4+0x400] ;  /* 0x0004000004540984 */ /* 0x0008680000000c00 */
[----:B------:R4:W1:Y:S04]  /*6e10*/  @P0 LDS.128 R80, [R3+0x400] ;  /* 0x0004000003500984 */ /* 0x0008680000000c00 */
[----:B------:R4:W1:Y:S04]  /*6e20*/  @P0 LDS.128 R64, [R2+0x400] ;  /* 0x0004000002400984 */ /* 0x0008680000000c00 */
[----:B------:R4:W1:Y:S04]  /*6e30*/  @P0 LDS.128 R68, [R7+0x400] ;  /* 0x0004000007440984 */ /* 0x0008680000000c00 */
[----:B------:R4:W1:Y:S04]  /*6e40*/  @P0 LDS.128 R72, [R0+0x400] ;  /* 0x0004000000480984 */ /* 0x0008680000000c00 */
[----:B------:R4:W1:Y:S02]  /*6e50*/  @P0 LDS.128 R76, [R8+0x400] ;  /* 0x00040000084c0984 */ /* 0x0008640000000c00 */
.L_x_103:
[----:B------:R-:W-:Y:S05]  /*6e60*/  BSYNC B1 ;  /* 0x0000000000017941 */ /* 0x000fea0003800000 */
.L_x_102:
[----:B----4-:R-:W-:Y:S05]  /*6e70*/  VIADD R3, R48, 0x20 ;  /* 0x0000002030037836 */ /* 0x010fea0000000000 */
[----:B------:R-:W-:Y:S04]  /*6e80*/  SHF.R.U32.HI R3, RZ, 0x15, R3 ;  /* 0x00000015ff037819 */ /* 0x000fe80000011603 */
[----:B------:R-:W-:Y:S11]  /*6e90*/  LOP3.LUT P0, RZ, R3, 0x3, R110, 0x48, !PT ;  /* 0x0000000303ff7812 */ /* 0x000ff6000780486e */
[----:B------:R-:W-:Y:S02]  /*6ea0*/  @!UPT UIADD3 URZ, UPT, UPT, URZ, URZ, URZ ;  /* 0x000000fffffff290 */ /* 0x000fe4000fffe0ff */
[----:B------:R-:W-:Y:S05]  /*6eb0*/  @!P0 BRA `(.L_x_107) ;  /* 0x0000000000408947 */ /* 0x000fea0003800000 */
[----:B------:R-:W4:Y:S01]  /*6ec0*/  LDCU.64 UR8, c[0x4][0x70] ;  /* 0x01000e00ff0877ac */ /* 0x000f220008000a00 */
[----:B------:R-:W-:Y:S01]  /*6ed0*/  MOV R3, 0x0 ;  /* 0x0000000000037802 */ /* 0x000fe20000000f00 */
[----:B-1----:R-:W-:Y:S02]  /*6ee0*/  HFMA2 R12, -RZ, RZ, 0, 5.9604644775390625e-08 ;  /* 0x00000001ff0c7431 */ /* 0x002fe400000001ff */
[----:B------:R-:W-:Y:S02]  /*6ef0*/  IMAD.MOV.U32 R8, RZ, RZ, 0x192 ;  /* 0x00000192ff087424 */ /* 0x000fe400078e00ff */
[----:B------:R-:W-:Y:S01]  /*6f00*/  IMAD.MOV.U32 R13, RZ, RZ, RZ ;  /* 0x000000ffff0d7224 */ /* 0x000fe200078e00ff */
[----:B------:R-:W1:Y:S01]  /*6f10*/  LDCU.64 UR6, c[0x4][0x78] ;  /* 0x01000f00ff0677ac */ /* 0x000e620008000a00 */
[----:B------:R-:W2:Y:S01]  /*6f20*/  LDC.64 R2, c[0x4][R3] ;  /* 0x0100000003027b82 */ /* 0x000ea20000000a00 */
[----:B------:R-:W5:Y:S01]  /*6f30*/  LDCU.64 UR4, c[0x4][0x10] ;  /* 0x01000200ff0477ac */ /* 0x000f620008000a00 */
[----:B----4-:R-:W-:Y:S01]  /*6f40*/  MOV R5, UR9 ;  /* 0x0000000900057c02 */ /* 0x010fe20008000f00 */
[----:B------:R-:W-:Y:S01]  /*6f50*/  IMAD.U32 R4, RZ, RZ, UR8 ;  /* 0x00000008ff047e24 */ /* 0x000fe2000f8e00ff */
[----:B-1----:R-:W-:Y:S01]  /*6f60*/  MOV R7, UR7 ;  /* 0x0000000700077c02 */ /* 0x002fe20008000f00 */
[----:B------:R-:W-:Y:S01]  /*6f70*/  IMAD.U32 R6, RZ, RZ, UR6 ;  /* 0x00000006ff067e24 */ /* 0x000fe2000f8e00ff */
[----:B-----5:R-:W-:Y:S01]  /*6f80*/  MOV R11, UR5 ;  /* 0x00000005000b7c02 */ /* 0x020fe20008000f00 */
[----:B------:R-:W-:Y:S02]  /*6f90*/  IMAD.U32 R10, RZ, RZ, UR4 ;  /* 0x00000004ff0a7e24 */ /* 0x000fe4000f8e00ff */
[----:B------:R-:W-:Y:S07]  /*6fa0*/  LEPC R20, `(.L_x_107) ;  /* 0x000000001014794e */ /* 0x000fee0000000000 */
[----:B--23--:R-:W-:Y:S05]  /*6fb0*/  CALL.ABS.NOINC R2 ;  /* 0x0000000002007343 */ /* 0x00cfea0003c00000 */
.L_x_107:
[----:B--2---:R-:W-:Y:S01]  /*6fc0*/  LOP3.LUT R50, R92, 0xffffe000, RZ, 0xc0, !PT ;  /* 0xffffe0005c327812 */ /* 0x004fe200078ec0ff */
[----:B------:R-:W-:Y:S05]  /*6fd0*/  WARPSYNC.ALL ;  /* 0x0000000000007948 */ /* 0x000fea0003800000 */
[----:B------:R-:W-:Y:S01]  /*6fe0*/  R2UR UR4, R48 ;  /* 0x00000000300472ca */ /* 0x000fe200000e0000 */
[----:B------:R-:W-:Y:S01]  /*6ff0*/  IMAD.U32 R134, RZ, RZ, UR51 ;  /* 0x00000033ff867e24 */ /* 0x000fe2000f8e00ff */
[----:B------:R-:W-:Y:S01]  /*7000*/  LOP3.LUT R56, R94, 0xffffe000, RZ, 0xc0, !PT ;  /* 0xffffe0005e387812 */ /* 0x000fe200078ec0ff */
[----:B------:R-:W-:Y:S01]  /*7010*/  IMAD.U32 R133, RZ, RZ, UR37 ;  /* 0x00000025ff857e24 */ /* 0x000fe2000f8e00ff */
[----:B------:R-:W-:Y:S01]  /*7020*/  LOP3.LUT R58, R95, 0xffffe000, RZ, 0xc0, !PT ;  /* 0xffffe0005f3a7812 */ /* 0x000fe200078ec0ff */
[----:B------:R-:W-:Y:S01]  /*7030*/  BSSY.RECONVERGENT B0, `(.L_x_108) ;  /* 0x000009f000007945 */ /* 0x000fe20003800200 */
[----:B-1----:R-:W-:Y:S02]  /*7040*/  LOP3.LUT R51, R88, 0xffffe000, RZ, 0xc0, !PT ;  /* 0xffffe00058337812 */ /* 0x002fe400078ec0ff */
[----:B------:R-:W-:Y:S02]  /*7050*/  LOP3.LUT R60, R89, 0xffffe000, RZ, 0xc0, !PT ;  /* 0xffffe000593c7812 */ /* 0x000fe400078ec0ff */
[----:B------:R-:W-:Y:S02]  /*7060*/  LOP3.LUT R57, R86, 0xffffe000, RZ, 0xc0, !PT ;  /* 0xffffe00056397812 */ /* 0x000fe400078ec0ff */
[----:B------:R-:W-:Y:S01]  /*7070*/  ISETP.NE.AND P6, PT, R126, RZ, PT ;  /* 0x000000ff7e00720c */ /* 0x000fe20003fc5270 */
[----:B------:R-:W1:Y:S01]  /*7080*/  LDTM.x32 R4, tmem[UR4+0x20] ;  /* 0x00002004000479ee */ /* 0x000e6200082c0000 */
[----:B------:R-:W-:Y:S11]  /*7090*/  ISETP.NE.AND P0, PT, R117, RZ, PT ;  /* 0x000000ff7500720c */ /* 0x000ff60003f05270 */
[----:B------:R-:W-:Y:S02]  /*70a0*/  @P6 LEA R134, R134, UR48, 0x3 ;  /* 0x0000003086866c11 */ /* 0x000fe4000f8e18ff */
[----:B------:R-:W-:Y:S03]  /*70b0*/  @P6 SHF.L.U32 R135, RZ, 0x1f, RZ ;  /* 0x0000001fff876819 */ /* 0x000fe600000006ff */
[----:B------:R-:W-:Y:S05]  /*70c0*/  @P6 VIADD R134, R134, 0x50 ;  /* 0x0000005086866836 */ /* 0x000fea0000000000 */
[----:B------:R-:W-:Y:S02]  /*70d0*/  @P6 PRMT R133, R133, 0x654, R134 ;  /* 0x0000065485856816 */ /* 0x000fe40000000086 */
[----:B------:R-:W-:Y:S01]  /*70e0*/  LEA R134, R62, UR48, 0x3 ;  /* 0x000000303e867c11 */ /* 0x000fe2000f8e18ff */
[C---:B-1----:R-:W-:Y:S01]  /*70f0*/  FMUL R0, R46.reuse, R4 ;  /* 0x000000042e007220 */ /* 0x042fe20000400000 */
[C---:B------:R-:W-:Y:S01]  /*7100*/  FMUL R2, R46.reuse, R5 ;  /* 0x000000052e027220 */ /* 0x040fe20000400000 */
[C---:B------:R-:W-:Y:S01]  /*7110*/  FMUL R3, R46.reuse, R6 ;  /* 0x000000062e037220 */ /* 0x040fe20000400000 */
[C---:B------:R-:W-:Y:S01]  /*7120*/  FMUL R7, R46.reuse, R7 ;  /* 0x000000072e077220 */ /* 0x040fe20000400000 */
[----:B------:R-:W-:Y:S01]  /*7130*/  FFMA R52, R49, R50, R0 ;  /* 0x0000003231347223 */ /* 0x000fe20000000000 */
[----:B------:R-:W-:Y:S01]  /*7140*/  LOP3.LUT R50, R93, 0xffffe000, RZ, 0xc0, !PT ;  /* 0xffffe0005d327812 */ /* 0x000fe200078ec0ff */
[C---:B------:R-:W-:Y:S01]  /*7150*/  FMUL R4, R46.reuse, R8 ;  /* 0x000000082e047220 */ /* 0x040fe20000400000 */
[C---:B------:R-:W-:Y:S01]  /*7160*/  FMUL R5, R46.reuse, R9 ;  /* 0x000000092e057220 */ /* 0x040fe20000400000 */
[----:B------:R-:W-:Y:S01]  /*7170*/  FMUL R6, R46, R10 ;  /* 0x0000000a2e067220 */ /* 0x000fe20000400000 */
[----:B------:R-:W-:Y:S01]  /*7180*/  F2FP.TF32.F32.PACK_B R52, R52 ;  /* 0x00000034ff34723e */ /* 0x000fe200024050ff */
[C---:B------:R-:W-:Y:S01]  /*7190*/  FFMA R53, R49.reuse, R50, R2 ;  /* 0x0000003231357223 */ /* 0x040fe20000000002 */
[----:B------:R-:W-:Y:S01]  /*71a0*/  LOP3.LUT R50, R90, 0xffffe000, RZ, 0xc0, !PT ;  /* 0xffffe0005a327812 */ /* 0x000fe200078ec0ff */
[----:B------:R-:W-:Y:S01]  /*71b0*/  FFMA R54, R49, R56, R3 ;  /* 0x0000003831367223 */ /* 0x000fe20000000003 */
[----:B------:R-:W-:Y:S01]  /*71c0*/  LOP3.LUT R56, R91, 0xffffe000, RZ, 0xc0, !PT ;  /* 0xffffe0005b387812 */ /* 0x000fe200078ec0ff */
[C---:B------:R-:W-:Y:S01]  /*71d0*/  FFMA R55, R49.reuse, R58, R7 ;  /* 0x0000003a31377223 */ /* 0x040fe20000000007 */
[----:B------:R-:W-:Y:S01]  /*71e0*/  F2FP.TF32.F32.PACK_B R53, R53 ;  /* 0x00000035ff35723e */ /* 0x000fe200024050ff */
[----:B------:R-:W-:Y:S01]  /*71f0*/  FMUL R11, R46, R11 ;  /* 0x0000000b2e0b7220 */ /* 0x000fe20000400000 */
[----:B------:R-:W-:Y:S01]  /*7200*/  F2FP.TF32.F32.PACK_B R54, R54 ;  /* 0x00000036ff36723e */ /* 0x000fe200024050ff */
[C---:B------:R-:W-:Y:S01]  /*7210*/  FFMA R4, R49.reuse, R51, R4 ;  /* 0x0000003331047223 */ /* 0x040fe20000000004 */
[----:B------:R-:W-:Y:S01]  /*7220*/  F2FP.TF32.F32.PACK_B R55, R55 ;  /* 0x00000037ff37723e */ /* 0x000fe200024050ff */
        /* <DEDUP_REMOVED lines=8> */
[----:B------:R1:W-:Y:S01]  /*72b0*/  STS.128 [R129+UR48+0x4400], R52 ;  /* 0x0044003481007988 */ /* 0x0003e20008000c30 */
[----:B------:R-:W-:Y:S01]  /*72c0*/  F2FP.TF32.F32.PACK_B R5, R5 ;  /* 0x00000005ff05723e */ /* 0x000fe200024050ff */
[C---:B------:R-:W-:Y:S01]  /*72d0*/  FMUL R9, R46.reuse, R13 ;  /* 0x0000000d2e097220 */ /* 0x040fe20000400000 */
[----:B------:R-:W-:Y:S01]  /*72e0*/  F2FP.TF32.F32.PACK_B R6, R6 ;  /* 0x00000006ff06723e */ /* 0x000fe200024050ff */
[C---:B------:R-:W-:Y:S01]  /*72f0*/  FMUL R10, R46.reuse, R14 ;  /* 0x0000000e2e0a7220 */ /* 0x040fe20000400000 */
[----:B------:R-:W-:Y:S01]  /*7300*/  F2FP.TF32.F32.PACK_B R7, R7 ;  /* 0x00000007ff07723e */ /* 0x000fe200024050ff */
[----:B------:R-:W-:Y:S01]  /*7310*/  FMUL R15, R46, R15 ;  /* 0x0000000f2e0f7220 */ /* 0x000fe20000400000 */
[----:B------:R-:W-:Y:S01]  /*7320*/  LOP3.LUT R56, R81, 0xffffe000, RZ, 0xc0, !PT ;  /* 0xffffe00051387812 */ /* 0x000fe200078ec0ff */
[C---:B------:R-:W-:Y:S01]  /*7330*/  FFMA R8, R49.reuse, R51, R8 ;  /* 0x0000003331087223 */ /* 0x040fe20000000008 */
[----:B------:R-:W-:Y:S01]  /*7340*/  LOP3.LUT R51, R80, 0xffffe000, RZ, 0xc0, !PT ;  /* 0xffffe00050337812 */ /* 0x000fe200078ec0ff */
[----:B------:R-:W-:Y:S01]  /*7350*/  FFMA R9, R49, R58, R9 ;  /* 0x0000003a31097223 */ /* 0x000fe20000000009 */
[----:B------:R-:W-:Y:S01]  /*7360*/  LOP3.LUT R58, R83, 0xffffe000, RZ, 0xc0, !PT ;  /* 0xffffe000533a7812 */ /* 0x000fe200078ec0ff */
[C---:B------:R-:W-:Y:S01]  /*7370*/  FFMA R10, R49.reuse, R57, R10 ;  /* 0x00000039310a7223 */ /* 0x040fe2000000000a */
[----:B------:R-:W-:Y:S01]  /*7380*/  LOP3.LUT R57, R82, 0xffffe000, RZ, 0xc0, !PT ;  /* 0xffffe00052397812 */ /* 0x000fe200078ec0ff */
[C---:B------:R-:W-:Y:S01]  /*7390*/  FFMA R11, R49.reuse, R50, R15 ;  /* 0x00000032310b7223 */ /* 0x040fe2000000000f */
[----:B------:R-:W-:Y:S01]  /*73a0*/  LOP3.LUT R50, R64, 0xffffe000, RZ, 0xc0, !PT ;  /* 0xffffe00040327812 */ /* 0x000fe200078ec0ff */
[C---:B------:R-:W-:Y:S01]  /*73b0*/  FMUL R12, R46.reuse, R16 ;  /* 0x000000102e0c7220 */ /* 0x040fe20000400000 */
[----:B------:R-:W-:Y:S01]  /*73c0*/  F2FP.TF32.F32.PACK_B R8, R8 ;  /* 0x00000008ff08723e */ /* 0x000fe200024050ff */
[C---:B------:R-:W-:Y:S01]  /*73d0*/  FMUL R13, R46.reuse, R17 ;  /* 0x000000112e0d7220 */ /* 0x040fe20000400000 */
[----:B------:R-:W-:Y:S01]  /*73e0*/  F2FP.TF32.F32.PACK_B R9, R9 ;  /* 0x00000009ff09723e */ /* 0x000fe200024050ff */
[----:B------:R1:W-:Y:S01]  /*73f0*/  STS.128 [R128+0x4400], R4 ;  /* 0x0044000480007388 */ /* 0x0003e20000000c00 */
[----:B------:R-:W-:Y:S01]  /*7400*/  F2FP.TF32.F32.PACK_B R10, R10 ;  /* 0x0000000aff0a723e */ /* 0x000fe200024050ff */
[C---:B------:R-:W-:Y:S01]  /*7410*/  FMUL R14, R46.reuse, R18 ;  /* 0x000000122e0e7220 */ /* 0x040fe20000400000 */
[----:B------:R-:W-:Y:S01]  /*7420*/  F2FP.TF32.F32.PACK_B R11, R11 ;  /* 0x0000000bff0b723e */ /* 0x000fe200024050ff */
[----:B------:R-:W-:Y:S01]  /*7430*/  FMUL R19, R46, R19 ;  /* 0x000000132e137220 */ /* 0x000fe20000400000 */
[C---:B------:R-:W-:Y:S01]  /*7440*/  FFMA R12, R49.reuse, R51, R12 ;  /* 0x00000033310c7223 */ /* 0x040fe2000000000c */
[----:B------:R-:W-:Y:S01]  /*7450*/  LOP3.LUT R51, R66, 0xffffe000, RZ, 0xc0, !PT ;  /* 0xffffe00042337812 */ /* 0x000fe200078ec0ff */
[C---:B------:R-:W-:Y:S01]  /*7460*/  FMUL R16, R46.reuse, R20 ;  /* 0x000000142e107220 */ /* 0x040fe20000400000 */
[----:B------:R-:W-:Y:S01]  /*7470*/  FFMA R13, R49, R56, R13 ;  /* 0x00000038310d7223 */ /* 0x000fe2000000000d */
[----:B------:R-:W-:Y:S01]  /*7480*/  LOP3.LUT R56, R67, 0xffffe000, RZ, 0xc0, !PT ;  /* 0xffffe00043387812 */ /* 0x000fe200078ec0ff */
[C---:B------:R-:W-:Y:S01]  /*7490*/  FFMA R14, R49.reuse, R57, R14 ;  /* 0x00000039310e7223 */ /* 0x040fe2000000000e */
[----:B------:R-:W-:Y:S01]  /*74a0*/  F2FP.TF32.F32.PACK_B R12, R12 ;  /* 0x0000000cff0c723e */ /* 0x000fe200024050ff */
        /* <DEDUP_REMOVED lines=8> */
[----:B------:R-:W-:Y:S01]  /*7530*/  FMUL R18, R46, R22 ;  /* 0x000000162e127220 */ /* 0x000fe20000400000 */
[----:B------:R-:W-:Y:S01]  /*7540*/  LOP3.LUT R57, R68, 0xffffe000, RZ, 0xc0, !PT ;  /* 0xffffe00044397812 */ /* 0x000fe200078ec0ff */
[----:B------:R-:W-:Y:S01]  /*7550*/  FMUL R23, R46, R23 ;  /* 0x000000172e177220 */ /* 0x000fe20000400000 */
[----:B------:R-:W-:Y:S01]  /*7560*/  LOP3.LUT R58, R69, 0xffffe000, RZ, 0xc0, !PT ;  /* 0xffffe000453a7812 */ /* 0x000fe200078ec0ff */
[----:B------:R1:W-:Y:S01]  /*7570*/  STS.128 [R125+0x4400], R12 ;  /* 0x0044000c7d007388 */ /* 0x0003e20000000c00 */
[----:B------:R-:W-:Y:S01]  /*7580*/  F2FP.TF32.F32.PACK_B R16, R16 ;  /* 0x00000010ff10723e */ /* 0x000fe200024050ff */
[C---:B------:R-:W-:Y:S01]  /*7590*/  FFMA R17, R49.reuse, R50, R17 ;  /* 0x0000003231117223 */ /* 0x040fe20000000011 */
[----:B------:R-:W-:Y:S01]  /*75a0*/  LOP3.LUT R50, R70, 0xffffe000, RZ, 0xc0, !PT ;  /* 0xffffe00046327812 */ /* 0x000fe200078ec0ff */
[C---:B------:R-:W-:Y:S01]  /*75b0*/  FFMA R18, R49.reuse, R51, R18 ;  /* 0x0000003331127223 */ /* 0x040fe20000000012 */
[----:B------:R-:W-:Y:S01]  /*75c0*/  LOP3.LUT R51, R72, 0xffffe000, RZ, 0xc0, !PT ;  /* 0xffffe00048337812 */ /* 0x000fe200078ec0ff */
[----:B------:R-:W-:Y:S01]  /*75d0*/  FFMA R19, R49, R56, R23 ;  /* 0x0000003831137223 */ /* 0x000fe20000000017 */
[----:B------:R-:W-:Y:S01]  /*75e0*/  LOP3.LUT R56, R71, 0xffffe000, RZ, 0xc0, !PT ;  /* 0xffffe00047387812 */ /* 0x000fe200078ec0ff */
[C---:B------:R-:W-:Y:S01]  /*75f0*/  FMUL R20, R46.reuse, R24 ;  /* 0x000000182e147220 */ /* 0x040fe20000400000 */
[C---:B------:R-:W-:Y:S01]  /*7600*/  FMUL R21, R46.reuse, R25 ;  /* 0x000000192e157220 */ /* 0x040fe20000400000 */
[C---:B------:R-:W-:Y:S01]  /*7610*/  FMUL R22, R46.reuse, R26 ;  /* 0x0000001a2e167220 */ /* 0x040fe20000400000 */
[C---:B------:R-:W-:Y:S01]  /*7620*/  FMUL R27, R46.reuse, R27 ;  /* 0x0000001b2e1b7220 */ /* 0x040fe20000400000 */
[----:B------:R-:W-:Y:S01]  /*7630*/  F2FP.TF32.F32.PACK_B R17, R17 ;  /* 0x00000011ff11723e */ /* 0x000fe200024050ff */
[C---:B------:R-:W-:Y:S01]  /*7640*/  FFMA R20, R49.reuse, R57, R20 ;  /* 0x0000003931147223 */ /* 0x040fe20000000014 */
[----:B------:R-:W-:Y:S01]  /*7650*/  F2FP.TF32.F32.PACK_B R18, R18 ;  /* 0x00000012ff12723e */ /* 0x000fe200024050ff */
[C---:B------:R-:W-:Y:S01]  /*7660*/  FFMA R21, R49.reuse, R58, R21 ;  /* 0x0000003a31157223 */ /* 0x040fe20000000015 */
[----:B------:R-:W-:Y:S01]  /*7670*/  F2FP.TF32.F32.PACK_B R19, R19 ;  /* 0x00000013ff13723e */ /* 0x000fe200024050ff */
[C---:B------:R-:W-:Y:S01]  /*7680*/  FFMA R22, R49.reuse, R50, R22 ;  /* 0x0000003231167223 */ /* 0x040fe20000000016 */
[----:B------:R-:W-:Y:S01]  /*7690*/  FFMA R23, R49, R56, R27 ;  /* 0x0000003831177223 */ /* 0x000fe2000000001b */
[C---:B------:R-:W-:Y:S01]  /*76a0*/  FMUL R24, R46.reuse, R28 ;  /* 0x0000001c2e187220 */ /* 0x040fe20000400000 */
[----:B------:R-:W-:Y:S01]  /*76b0*/  LOP3.LUT R58, R73, 0xffffe000, RZ, 0xc0, !PT ;  /* 0xffffe000493a7812 */ /* 0x000fe200078ec0ff */
        /* <DEDUP_REMOVED lines=14> */
[----:B------:R-:W-:Y:S01]  /*77a0*/  LOP3.LUT R51, R76, 0xffffe000, RZ, 0xc0, !PT ;  /* 0xffffe0004c337812 */ /* 0x000fe200078ec0ff */
        /* <DEDUP_REMOVED lines=30> */
[----:B------:R-:W-:Y:S02]  /*7990*/  UIADD3 UR8, UP0, UPT, UR52, 0x680, URZ ;  /* 0x0000068034087890 */ /* 0x000fe4000ff1e0ff */
[----:B------:R-:W-:Y:S02]  /*79a0*/  UIADD3 UR5, UPT, UPT, UR41, 0x20, URZ ;  /* 0x0000002029057890 */ /* 0x000fe4000fffe0ff */
[----:B------:R-:W-:Y:S02]  /*79b0*/  UIADD3 UR4, UPT, UPT, UR48, 0x4400, URZ ;  /* 0x0000440030047890 */ /* 0x000fe4000fffe0ff */
[----:B------:R-:W-:Y:S01]  /*79c0*/  UIADD3.X UR9, UPT, UPT, URZ, UR53, URZ, UP0, !UPT ;  /* 0x00000035ff097290 */ /* 0x000fe200087fe4ff */
[----:B------:R-:W-:Y:S01]  /*79d0*/  UMOV UR6, UR42 ;  /* 0x0000002a00067c82 */ /* 0x000fe20008000000 */
[----:B------:R-:W-:Y:S07]  /*79e0*/  UMOV UR7, UR36 ;  /* 0x0000002400077c82 */ /* 0x000fee0008000000 */
[----:B------:R2:W-:Y:S01]  /*79f0*/  UTMASTG.3D [UR4], [UR8] ;  /* 0x00000004080073b5 */ /* 0x0005e20008010000 */
[----:B------:R0:W-:Y:S01]  /*7a00*/  UTMACMDFLUSH ;  /* 0x00000000000079b7 */ /* 0x0001e20000000000 */
[----:B--2---:R-:W-:Y:S04]  /*7a10*/  DEPBAR.LE SB0, 0x1 ;  /* 0x000080400000791a */ /* 0x004fe80000000000 */
.L_x_109:
[----:B------:R-:W-:Y:S05]  /*7a20*/  BSYNC.RECONVERGENT B0 ;  /* 0x0000000000007941 */ /* 0x000fea0003800200 */
.L_x_108:
[----:B------:R-:W-:Y:S01]  /*7a30*/  BAR.SYNC.DEFER_BLOCKING 0x1, 0x80 ;  /* 0x0042000000007b1d */ /* 0x000fe20000010000 */
[----:B------:R-:W-:Y:S04]  /*7a40*/  UIADD3 UR40, UPT, UPT, UR51, 0x1, URZ ;  /* 0x0000000133287890 */ /* 0x000fe8000fffe0ff */
[----:B------:R-:W-:Y:S04]  /*7a50*/  UISETP.NE.AND UP0, UPT, UR40, 0x4, UPT ;  /* 0x000000042800788c */ /* 0x000fe8000bf05270 */
[----:B------:R-:W-:Y:S01]  /*7a60*/  USEL UR40, UR40, URZ, UP0 ;  /* 0x000000ff28287287 */ /* 0x000fe20008000000 */
[----:B------:R2:W-:Y:S01]  /*7a70*/  @P6 SYNCS.ARRIVE.TRANS64.RED.A1T0 RZ, [R133+URZ], RZ ;  /* 0x000000ff85ff69a7 */ /* 0x0005e200081004ff */
[----:B------:R-:W-:Y:S01]  /*7a80*/  BSSY B1, `(.L_x_110) ;  /* 0x0000020000017945 */ /* 0x000fe20003800000 */
[----:B------:R-:W4:Y:S02]  /*7a90*/  @P6 SYNCS.PHASECHK.TRANS64.TRYWAIT P0, [R134+URZ+0x30], R135 ;  /* 0x00003087860065a7 */ /* 0x000f2400080011ff */
[----:B----4-:R-:W-:Y:S01]  /*7aa0*/  @P6 SEL R130, RZ, 0x1, !P0 ;  /* 0x00000001ff826807 */ /* 0x010fe20004000000 */
[----:B--2---:R-:W-:Y:S06]  /*7ab0*/  @!P6 BRA `(.L_x_111) ;  /* 0x000000000070e947 */ /* 0x004fec0003800000 */
[----:B------:R-:W-:Y:S01]  /*7ac0*/  ISETP.NE.AND P1, PT, R132, RZ, PT ;  /* 0x000000ff8400720c */ /* 0x000fe20003f25270 */
[----:B------:R-:W-:Y:S01]  /*7ad0*/  BSSY B0, `(.L_x_112) ;  /* 0x000000b000007945 */ /* 0x000fe20003800000 */
[----:B------:R-:W-:Y:S11]  /*7ae0*/  ISETP.NE.AND P0, PT, R130, RZ, PT ;  /* 0x000000ff8200720c */ /* 0x000ff60003f05270 */
[----:B-1----:R-:W-:Y:S05]  /*7af0*/  @P1 IMAD R4, R62, 0x4000, R129 ;  /* 0x000040003e041824 */ /* 0x002fea00078e0281 */
[----:B------:R-:W-:Y:S04]  /*7b00*/  @P1 IADD3 R6, PT, PT, R4, UR48, RZ ;  /* 0x0000003004061c10 */ /* 0x000fe8000fffe0ff */
[----:B------:R-:W-:Y:S01]  /*7b10*/  @P1 IADD3 R2, PT, PT, R63, R6, RZ ;  /* 0x000000063f021210 */ /* 0x000fe20007ffe0ff */
[--C-:B------:R-:W-:Y:S02]  /*7b20*/  @P1 IMAD.IADD R0, R61, 0x1, R6.reuse ;  /* 0x000000013d001824 */ /* 0x100fe400078e0206 */
[----:B------:R-:W-:Y:S01]  /*7b30*/  @P1 IMAD.IADD R3, R131, 0x1, R6 ;  /* 0x0000000183031824 */ /* 0x000fe200078e0206 */
[----:B------:R-:W-:Y:S06]  /*7b40*/  @P0 BRA `(.L_x_113) ;  /* 0x00000000000c0947 */ /* 0x000fec0003800000 */
[----:B------:R-:W-:Y:S04]  /*7b50*/  SHF.L.U32 R5, RZ, 0x1f, RZ ;  /* 0x0000001fff057819 */ /* 0x000fe800000006ff */
[----:B------:R-:W1:Y:S02]  /*7b60*/  SYNCS.PHASECHK.TRANS64.TRYWAIT P0, [R134+URZ+0x30], R5 ;  /* 0x00003005860075a7 */ /* 0x000e6400080011ff */
[----:B-1----:R-:W-:Y:S05]  /*7b70*/  @!P0 BRA `(.L_x_114) ;  /* 0x0000006000c88947 */ /* 0x002fea0003800000 */
.L_x_113:
[----:B------:R-:W-:Y:S05]  /*7b80*/  BSYNC B0 ;  /* 0x0000000000007941 */ /* 0x000fea0003800000 */
.L_x_112:
[----:B------:R-:W-:Y:S01]  /*7b90*/  ISETP.NE.AND P0, PT, R132, RZ, PT ;  /* 0x000000ff8400720c */ /* 0x000fe20003f05270 */
[----:B------:R-:W-:Y:S11]  /*7ba0*/  VIADD R62, R62, 0x1 ;  /* 0x000000013e3e7836 */ /* 0x000ff60000000000 */
[----:B------:R-:W-:Y:S01]  /*7bb0*/  @!UPT UIADD3 URZ, UPT, UPT, URZ, URZ, URZ ;  /* 0x000000fffffff290 */ /* 0x000fe2000fffe0ff */
[----:B------:R2:W4:Y:S01]  /*7bc0*/  @P0 LDS.128 R92, [R4+UR48+0x400] ;  /* 0x00040030045c0984 */ /* 0x0005220008000c00 */
[--C-:B------:R-:W-:Y:S01]  /*7bd0*/  @P0 IMAD.IADD R6, R63, 0x1, R0.reuse ;  /* 0x000000013f060824 */ /* 0x100fe200078e0200 */
[C---:B-1----:R-:W-:Y:S01]  /*7be0*/  @P0 IADD3 R5, PT, PT, R131.reuse, R2, RZ ;  /* 0x0000000283050210 */ /* 0x042fe20007ffe0ff */
        /* <DEDUP_REMOVED lines=9> */
.L_x_111:
[----:B------:R-:W-:Y:S05]  /*7c80*/  BSYNC B1 ;  /* 0x0000000000017941 */ /* 0x000fea0003800000 */
.L_x_110:
[----:B--2---:R-:W-:Y:S05]  /*7c90*/  VIADD R3, R48, 0x40 ;  /* 0x0000004030037836 */ /* 0x004fea0000000000 */
[----:B------:R-:W-:Y:S04]  /*7ca0*/  SHF.R.U32.HI R3, RZ, 0x15, R3 ;  /* 0x00000015ff037819 */ /* 0x000fe80000011603 */
[----:B------:R-:W-:Y:S11]  /*7cb0*/  LOP3.LUT P0, RZ, R3, 0x3, R110, 0x48, !PT ;  /* 0x0000000303ff7812 */ /* 0x000ff6000780486e */
[----:B------:R-:W-:Y:S02]  /*7cc0*/  @!UPT UIADD3 URZ, UPT, UPT, URZ, URZ, URZ ;  /* 0x000000fffffff290 */ /* 0x000fe4000fffe0ff */
[----:B------:R-:W-:Y:S05]  /*7cd0*/  @!P0 BRA `(.L_x_115) ;  /* 0x0000000000408947 */ /* 0x000fea0003800000 */
[----:B------:R-:W2:Y:S01]  /*7ce0*/  LDCU.64 UR8, c[0x4][0x70] ;  /* 0x01000e00ff0877ac */ /* 0x000ea20008000a00 */
[----:B------:R-:W-:Y:S01]  /*7cf0*/  MOV R3, 0x0 ;  /* 0x0000000000037802 */ /* 0x000fe20000000f00 */
[----:B-1----:R-:W-:Y:S02]  /*7d00*/  HFMA2 R12, -RZ, RZ, 0, 5.9604644775390625e-08 ;  /* 0x00000001ff0c7431 */ /* 0x002fe400000001ff */
[----:B------:R-:W-:Y:S02]  /*7d10*/  IMAD.MOV.U32 R8, RZ, RZ, 0x192 ;  /* 0x00000192ff087424 */ /* 0x000fe400078e00ff */
[----:B------:R-:W-:Y:S01]  /*7d20*/  IMAD.MOV.U32 R13, RZ, RZ, RZ ;  /* 0x000000ffff0d7224 */ /* 0x000fe200078e00ff */
[----:B------:R-:W1:Y:S01]  /*7d30*/  LDCU.64 UR6, c[0x4][0x78] ;  /* 0x01000f00ff0677ac */ /* 0x000e620008000a00 */
[----:B------:R-:W3:Y:S01]  /*7d40*/  LDC.64 R2, c[0x4][R3] ;  /* 0x0100000003027b82 */ /* 0x000ee20000000a00 */
[----:B------:R-:W5:Y:S01]  /*7d50*/  LDCU.64 UR4, c[0x4][0x10] ;  /* 0x01000200ff0477ac */ /* 0x000f620008000a00 */
[----:B--2---:R-:W-:Y:S01]  /*7d60*/  MOV R5, UR9 ;  /* 0x0000000900057c02 */ /* 0x004fe20008000f00 */
[----:B------:R-:W-:Y:S01]  /*7d70*/  IMAD.U32 R4, RZ, RZ, UR8 ;  /* 0x00000008ff047e24 */ /* 0x000fe2000f8e00ff */
[----:B-1----:R-:W-:Y:S01]  /*7d80*/  MOV R7, UR7 ;  /* 0x0000000700077c02 */ /* 0x002fe20008000f00 */
[----:B------:R-:W-:Y:S01]  /*7d90*/  IMAD.U32 R6, RZ, RZ, UR6 ;  /* 0x00000006ff067e24 */ /* 0x000fe2000f8e00ff */
[----:B-----5:R-:W-:Y:S01]  /*7da0*/  MOV R11, UR5 ;  /* 0x00000005000b7c02 */ /* 0x020fe20008000f00 */
[----:B------:R-:W-:Y:S02]  /*7db0*/  IMAD.U32 R10, RZ, RZ, UR4 ;  /* 0x00000004ff0a7e24 */ /* 0x000fe4000f8e00ff */
[----:B------:R-:W-:Y:S07]  /*7dc0*/  LEPC R20, `(.L_x_115) ;  /* 0x000000001014794e */ /* 0x000fee0000000000 */
[----:B---34-:R-:W-:Y:S05]  /*7dd0*/  CALL.ABS.NOINC R2 ;  /* 0x0000000002007343 */ /* 0x018fea0003c00000 */
.L_x_115:
[----:B----4-:R-:W-:Y:S01]  /*7de0*/  LOP3.LUT R50, R92, 0xffffe000, RZ, 0xc0, !PT ;  /* 0xffffe0005c327812 */ /* 0x010fe200078ec0ff */
        /* <DEDUP_REMOVED lines=165> */
.L_x_117:
[----:B------:R-:W-:Y:S05]  /*8840*/  BSYNC.RECONVERGENT B0 ;  /* 0x0000000000007941 */ /* 0x000fea0003800200 */
.L_x_116:
[----:B------:R-:W-:Y:S01]  /*8850*/  BAR.SYNC.DEFER_BLOCKING 0x1, 0x80 ;  /* 0x0042000000007b1d */ /* 0x000fe20000010000 */
[----:B------:R-:W-:Y:S04]  /*8860*/  UIADD3 UR43, UPT, UPT, UR40, 0x1, URZ ;  /* 0x00000001282b7890 */ /* 0x000fe8000fffe0ff */
[----:B------:R-:W-:Y:S04]  /*8870*/  UISETP.NE.AND UP0, UPT, UR43, 0x4, UPT ;  /* 0x000000042b00788c */ /* 0x000fe8000bf05270 */
[----:B------:R-:W-:Y:S01]  /*8880*/  USEL UR43, UR43, URZ, UP0 ;  /* 0x000000ff2b2b7287 */ /* 0x000fe20008000000 */
[----:B------:R2:W-:Y:S01]  /*8890*/  @P6 SYNCS.ARRIVE.TRANS64.RED.A1T0 RZ, [R133+URZ], RZ ;  /* 0x000000ff85ff69a7 */ /* 0x0005e200081004ff */
[----:B------:R-:W-:Y:S01]  /*88a0*/  BSSY B1, `(.L_x_118) ;  /* 0x0000023000017945 */ /* 0x000fe20003800000 */
[----:B------:R-:W4:Y:S01]  /*88b0*/  @P6 SYNCS.PHASECHK.TRANS64.TRYWAIT P0, [R134+URZ+0x30], R135 ;  /* 0x00003087860065a7 */ /* 0x000f2200080011ff */
[----:B--2---:R-:W-:Y:S01]  /*88c0*/  HFMA2 R133, -RZ, RZ, 0, 0 ;  /* 0x00000000ff857431 */ /* 0x004fe200000001ff */
[----:B----4-:R-:W-:Y:S01]  /*88d0*/  @P6 SEL R130, RZ, 0x1, !P0 ;  /* 0x00000001ff826807 */ /* 0x010fe20004000000 */
[----:B------:R-:W-:Y:S06]  /*88e0*/  @!P6 BRA `(.L_x_119) ;  /* 0x000000000078e947 */ /* 0x000fec0003800000 */
        /* <DEDUP_REMOVED lines=12> */
.L_x_121:
[----:B------:R-:W-:Y:S05]  /*89b0*/  BSYNC B0 ;  /* 0x0000000000007941 */ /* 0x000fea0003800000 */
.L_x_120:
[----:B------:R-:W-:Y:S02]  /*89c0*/  ISETP.NE.AND P0, PT, R132, RZ, PT ;  /* 0x000000ff8400720c */ /* 0x000fe40003f05270 */
[----:B------:R-:W-:Y:S11]  /*89d0*/  IADD3 R62, PT, PT, R62, 0x1, RZ ;  /* 0x000000013e3e7810 */ /* 0x000ff60007ffe0ff */
[----:B------:R2:W4:Y:S01]  /*89e0*/  @P0 LDS.128 R92, [R4+UR48+0x400] ;  /* 0x00040030045c0984 */ /* 0x0005220008000c00 */
[----:B------:R-:W-:Y:S01]  /*89f0*/  @P0 IMAD.IADD R6, R63, 0x1, R0 ;  /* 0x000000013f060824 */ /* 0x000fe200078e0200 */
[C---:B------:R-:W-:Y:S01]  /*8a00*/  @P0 IADD3 R7, PT, PT, R131.reuse, R0, RZ ;  /* 0x0000000083070210 */ /* 0x040fe20007ffe0ff */
[C---:B-1----:R-:W-:Y:S01]  /*8a10*/  @P0 IMAD.IADD R5, R131.reuse, 0x1, R2 ;  /* 0x0000000183050824 */ /* 0x042fe200078e0202 */
[----:B------:R2:W1:Y:S01]  /*8a20*/  @P0 LDS.128 R88, [R3+0x400] ;  /* 0x0004000003580984 */ /* 0x0004620000000c00 */
[----:B------:R-:W-:Y:S03]  /*8a30*/  @P0 IMAD.IADD R8, R131, 0x1, R6 ;  /* 0x0000000183080824 */ /* 0x000fe600078e0206 */
[----:B------:R2:W1:Y:S04]  /*8a40*/  @P0 LDS.128 R84, [R2+0x400] ;  /* 0x0004000002540984 */ /* 0x0004680000000c00 */
[----:B------:R2:W1:Y:S04]  /*8a50*/  @P0 LDS.128 R80, [R5+0x400] ;  /* 0x0004000005500984 */ /* 0x0004680000000c00 */
[----:B------:R2:W1:Y:S04]  /*8a60*/  @P0 LDS.128 R64, [R0+0x400] ;  /* 0x0004000000400984 */ /* 0x0004680000000c00 */
[----:B------:R2:W1:Y:S04]  /*8a70*/  @P0 LDS.128 R68, [R7+0x400] ;  /* 0x0004000007440984 */ /* 0x0004680000000c00 */
[----:B------:R2:W1:Y:S04]  /*8a80*/  @P0 LDS.128 R72, [R6+0x400] ;  /* 0x0004000006480984 */ /* 0x0004680000000c00 */
[----:B------:R2:W1:Y:S01]  /*8a90*/  @P0 LDS.128 R76, [R8+0x400] ;  /* 0x00040000084c0984 */ /* 0x0004620000000c00 */
[C---:B------:R-:W-:Y:S04]  /*8aa0*/  ISETP.NE.AND P0, PT, R62.reuse, 0x4, PT ;  /* 0x000000043e00780c */ /* 0x040fe80003f05270 */
[----:B------:R-:W-:Y:S02]  /*8ab0*/  SEL R62, R62, RZ, P0 ;  /* 0x000000ff3e3e7207 */ /* 0x000fe40000000000 */
[----:B------:R-:W-:Y:S02]  /*8ac0*/  SEL R133, RZ, 0x1, P0 ;  /* 0x00000001ff857807 */ /* 0x000fe40000000000 */
.L_x_119:
[----:B------:R-:W-:Y:S05]  /*8ad0*/  BSYNC B1 ;  /* 0x0000000000017941 */ /* 0x000fea0003800000 */
.L_x_118:
        /* <DEDUP_REMOVED lines=21> */
.L_x_123:
        /* <DEDUP_REMOVED lines=15> */
[----:B------:R-:W-:Y:S03]  /*8d20*/  @P6 SHF.L.U32 R136, R133, 0x1f, RZ ;  /* 0x0000001f85886819 */ /* 0x000fe600000006ff */
        /* <DEDUP_REMOVED lines=150> */
.L_x_125:
[----:B------:R-:W-:Y:S05]  /*9690*/  BSYNC.RECONVERGENT B0 ;  /* 0x0000000000007941 */ /* 0x000fea0003800200 */
.L_x_124:
        /* <DEDUP_REMOVED lines=18> */
[----:B------:R-:W-:Y:S04]  /*97c0*/  SHF.L.U32 R6, R133, 0x1f, RZ ;  /* 0x0000001f85067819 */ /* 0x000fe800000006ff */
[----:B------:R-:W1:Y:S02]  /*97d0*/  SYNCS.PHASECHK.TRANS64.TRYWAIT P0, [R135+URZ+0x30], R6 ;  /* 0x00003006870075a7 */ /* 0x000e6400080011ff */
[----:B-1----:R-:W-:Y:S05]  /*97e0*/  @!P0 BRA `(.L_x_130) ;  /* 0x0000004400d48947 */ /* 0x002fea0003800000 */
.L_x_129:
[----:B------:R-:W-:Y:S05]  /*97f0*/  BSYNC B0 ;  /* 0x0000000000007941 */ /* 0x000fea0003800000 */
.L_x_128:
[----:B------:R-:W-:Y:S01]  /*9800*/  ISETP.NE.AND P0, PT, R132, RZ, PT ;  /* 0x000000ff8400720c */ /* 0x000fe20003f05270 */
[----:B------:R-:W-:Y:S11]  /*9810*/  VIADD R62, R62, 0x1 ;  /* 0x000000013e3e7836 */ /* 0x000ff60000000000 */
[----:B------:R-:W-:Y:S01]  /*9820*/  @!UPT UIADD3 URZ, UPT, UPT, URZ, URZ, URZ ;  /* 0x000000fffffff290 */ /* 0x000fe2000fffe0ff */
[----:B------:R2:W4:Y:S01]  /*9830*/  @P0 LDS.128 R92, [R4+UR48+0x400] ;  /* 0x00040030045c0984 */ /* 0x0005220008000c00 */
[----:B-1----:R-:W-:Y:S02]  /*9840*/  @P0 IMAD.IADD R6, R63, 0x1, R0 ;  /* 0x000000013f060824 */ /* 0x002fe400078e0200 */
[C---:B------:R-:W-:Y:S01]  /*9850*/  @P0 IMAD.IADD R5, R131.reuse, 0x1, R2 ;  /* 0x0000000183050824 */ /* 0x040fe200078e0202 */
[----:B------:R1:W1:Y:S01]  /*9860*/  @P0 LDS.128 R88, [R3+0x400] ;  /* 0x0004000003580984 */ /* 0x0002620000000c00 */
[C---:B------:R-:W-:Y:S02]  /*9870*/  @P0 IMAD.IADD R7, R131.reuse, 0x1, R0 ;  /* 0x0000000183070824 */ /* 0x040fe400078e0200 */
[----:B------:R-:W-:Y:S01]  /*9880*/  @P0 IMAD.IADD R8, R131, 0x1, R6 ;  /* 0x0000000183080824 */ /* 0x000fe200078e0206 */
[----:B------:R1:W1:Y:S04]  /*9890*/  @P0 LDS.128 R84, [R2+0x400] ;  /* 0x0004000002540984 */ /* 0x0002680000000c00 */
[----:B------:R1:W1:Y:S04]  /*98a0*/  @P0 LDS.128 R80, [R5+0x400] ;  /* 0x0004000005500984 */ /* 0x0002680000000c00 */
[----:B------:R1:W1:Y:S04]  /*98b0*/  @P0 LDS.128 R64, [R0+0x400] ;  /* 0x0004000000400984 */ /* 0x0002680000000c00 */
[----:B------:R1:W1:Y:S04]  /*98c0*/  @P0 LDS.128 R68, [R7+0x400] ;  /* 0x0004000007440984 */ /* 0x0002680000000c00 */
[----:B------:R1:W1:Y:S04]  /*98d0*/  @P0 LDS.128 R72, [R6+0x400] ;  /* 0x0004000006480984 */ /* 0x0002680000000c00 */
[----:B------:R1:W1:Y:S01]  /*98e0*/  @P0 LDS.128 R76, [R8+0x400] ;  /* 0x00040000084c0984 */ /* 0x0002620000000c00 */
[C---:B------:R-:W-:Y:S04]  /*98f0*/  ISETP.NE.AND P0, PT, R62.reuse, 0x4, PT ;  /* 0x000000043e00780c */ /* 0x040fe80003f05270 */
[----:B--2---:R-:W-:Y:S02]  /*9900*/  SEL R4, RZ, 0x1, P0 ;  /* 0x00000001ff047807 */ /* 0x004fe40000000000 */
[----:B------:R-:W-:Y:S02]  /*9910*/  SEL R62, R62, RZ, P0 ;  /* 0x000000ff3e3e7207 */ /* 0x000fe40000000000 */
[----:B------:R-:W-:Y:S02]  /*9920*/  LOP3.LUT R133, R133, R4, RZ, 0x3c, !PT ;  /* 0x0000000485857212 */ /* 0x000fe400078e3cff */
.L_x_127:
[----:B------:R-:W-:Y:S05]  /*9930*/  BSYNC B1 ;  /* 0x0000000000017941 */ /* 0x000fea0003800000 */
.L_x_126:
[----:B-1----:R-:W-:Y:S05]  /*9940*/  VIADD R3, R48, 0x80 ;  /* 0x0000008030037836 */ /* 0x002fea0000000000 */
[----:B------:R-:W-:Y:S04]  /*9950*/  SHF.R.U32.HI R3, RZ, 0x15, R3 ;  /* 0x00000015ff037819 */ /* 0x000fe80000011603 */
[----:B------:R-:W-:Y:S11]  /*9960*/  LOP3.LUT P0, RZ, R3, 0x3, R110, 0x48, !PT ;  /* 0x0000000303ff7812 */ /* 0x000ff6000780486e */
[----:B------:R-:W-:Y:S02]  /*9970*/  @!UPT UIADD3 URZ, UPT, UPT, URZ, URZ, URZ ;  /* 0x000000fffffff290 */ /* 0x000fe4000fffe0ff */
[----:B------:R-:W-:Y:S05]  /*9980*/  @!P0 BRA `(.L_x_131) ;  /* 0x0000000000408947 */ /* 0x000fea0003800000 */
[----:B------:R-:W1:Y:S01]  /*9990*/  LDCU.64 UR8, c[0x4][0x70] ;  /* 0x01000e00ff0877ac */ /* 0x000e620008000a00 */
[----:B------:R-:W-:Y:S01]  /*99a0*/  MOV R3, 0x0 ;  /* 0x0000000000037802 */ /* 0x000fe20000000f00 */
[----:B------:R-:W-:Y:S02]  /*99b0*/  HFMA2 R12, -RZ, RZ, 0, 5.9604644775390625e-08 ;  /* 0x00000001ff0c7431 */ /* 0x000fe400000001ff */
[----:B------:R-:W-:Y:S02]  /*99c0*/  IMAD.MOV.U32 R8, RZ, RZ, 0x192 ;  /* 0x00000192ff087424 */ /* 0x000fe400078e00ff */
[----:B------:R-:W-:Y:S01]  /*99d0*/  IMAD.MOV.U32 R13, RZ, RZ, RZ ;  /* 0x000000ffff0d7224 */ /* 0x000fe200078e00ff */
[----:B------:R-:W2:Y:S01]  /*99e0*/  LDCU.64 UR6, c[0x4][0x78] ;  /* 0x01000f00ff0677ac */ /* 0x000ea20008000a00 */
[----:B------:R-:W3:Y:S01]  /*99f0*/  LDC.64 R2, c[0x4][R3] ;  /* 0x0100000003027b82 */ /* 0x000ee20000000a00 */
[----:B------:R-:W5:Y:S01]  /*9a00*/  LDCU.64 UR4, c[0x4][0x10] ;  /* 0x01000200ff0477ac */ /* 0x000f620008000a00 */
[----:B-1----:R-:W-:Y:S01]  /*9a10*/  MOV R5, UR9 ;  /* 0x0000000900057c02 */ /* 0x002fe20008000f00 */
[----:B------:R-:W-:Y:S01]  /*9a20*/  IMAD.U32 R4, RZ, RZ, UR8 ;  /* 0x00000008ff047e24 */ /* 0x000fe2000f8e00ff */
[----:B--2---:R-:W-:Y:S01]  /*9a30*/  MOV R7, UR7 ;  /* 0x0000000700077c02 */ /* 0x004fe20008000f00 */
[----:B------:R-:W-:Y:S01]  /*9a40*/  IMAD.U32 R6, RZ, RZ, UR6 ;  /* 0x00000006ff067e24 */ /* 0x000fe2000f8e00ff */
[----:B-----5:R-:W-:Y:S01]  /*9a50*/  MOV R11, UR5 ;  /* 0x00000005000b7c02 */ /* 0x020fe20008000f00 */
[----:B------:R-:W-:Y:S02]  /*9a60*/  IMAD.U32 R10, RZ, RZ, UR4 ;  /* 0x00000004ff0a7e24 */ /* 0x000fe4000f8e00ff */
[----:B------:R-:W-:Y:S07]  /*9a70*/  LEPC R20, `(.L_x_131) ;  /* 0x000000001014794e */ /* 0x000fee0000000000 */
[----:B---34-:R-:W-:Y:S05]  /*9a80*/  CALL.ABS.NOINC R2 ;  /* 0x0000000002007343 */ /* 0x018fea0003c00000 */
.L_x_131:
[----:B------:R-:W-:Y:S01]  /*9a90*/  ISETP.NE.AND P6, PT, R126, RZ, PT ;  /* 0x000000ff7e00720c */ /* 0x000fe20003fc5270 */
[----:B------:R-:W-:Y:S05]  /*9aa0*/  WARPSYNC.ALL ;  /* 0x0000000000007948 */ /* 0x000fea0003800000 */
[----:B------:R-:W-:Y:S01]  /*9ab0*/  R2UR UR4, R48 ;  /* 0x00000000300472ca */ /* 0x000fe200000e0000 */
[----:B------:R-:W-:Y:S01]  /*9ac0*/  IMAD.U32 R60, RZ, RZ, UR37 ;  /* 0x00000025ff3c7e24 */ /* 0x000fe2000f8e00ff */
[----:B----4-:R-:W-:Y:S01]  /*9ad0*/  LOP3.LUT R50, R92, 0xffffe000, RZ, 0xc0, !PT ;  /* 0xffffe0005c327812 */ /* 0x010fe200078ec0ff */
[----:B------:R-:W-:Y:S01]  /*9ae0*/  IMAD.U32 R51, RZ, RZ, UR40 ;  /* 0x00000028ff337e24 */ /* 0x000fe2000f8e00ff */
[----:B------:R-:W-:Y:S01]  /*9af0*/  LOP3.LUT R54, R94, 0xffffe000, RZ, 0xc0, !PT ;  /* 0xffffe0005e367812 */ /* 0x000fe200078ec0ff */
[----:B------:R-:W-:Y:S01]  /*9b00*/  BSSY.RECONVERGENT B0, `(.L_x_132) ;  /* 0x00000a2000007945 */ /* 0x000fe20003800200 */
[----:B------:R-:W-:Y:S02]  /*9b10*/  LOP3.LUT R56, R95, 0xffffe000, RZ, 0xc0, !PT ;  /* 0xffffe0005f387812 */ /* 0x000fe400078ec0ff */
[----:B------:R-:W-:Y:S02]  /*9b20*/  @P6 LEA R51, R51, UR48, 0x3 ;  /* 0x0000003033336c11 */ /* 0x000fe4000f8e18ff */
[----:B------:R-:W-:Y:S02]  /*9b30*/  LOP3.LUT R58, R89, 0xffffe000, RZ, 0xc0, !PT ;  /* 0xffffe000593a7812 */ /* 0x000fe400078ec0ff */
[----:B------:R-:W-:Y:S01]  /*9b40*/  LOP3.LUT R57, R86, 0xffffe000, RZ, 0xc0, !PT ;  /* 0xffffe00056397812 */ /* 0x000fe200078ec0ff */
[----:B------:R-:W1:Y:S01]  /*9b50*/  LDTM.x32 R4, tmem[UR4+0x80] ;  /* 0x00008004000479ee */ /* 0x000e6200082c0000 */
[----:B------:R-:W-:Y:S01]  /*9b60*/  ISETP.NE.AND P0, PT, R117, RZ, PT ;  /* 0x000000ff7500720c */ /* 0x000fe20003f05270 */
[----:B------:R-:W-:Y:S05]  /*9b70*/  @P6 VIADD R51, R51, 0x50 ;  /* 0x0000005033336836 */ /* 0x000fea0000000000 */
[----:B------:R-:W-:Y:S02]  /*9b80*/  @P6 PRMT R60, R60, 0x654, R51 ;  /* 0x000006543c3c6816 */ /* 0x000fe40000000033 */
[----:B------:R-:W-:Y:S01]  /*9b90*/  LOP3.LUT R51, R88, 0xffffe000, RZ, 0xc0, !PT ;  /* 0xffffe00058337812 */ /* 0x000fe200078ec0ff */
        /* <DEDUP_REMOVED lines=12> */
[C---:B------:R-:W-:Y:S01]  /*9c60*/  FFMA R54, R49.reuse, R54, R3 ;  /* 0x0000003631367223 */ /* 0x040fe20000000003 */
[----:B------:R-:W-:Y:S01]  /*9c70*/  FFMA R55, R49, R56, R7 ;  /* 0x0000003831377223 */ /* 0x000fe20000000007 */
[----:B------:R-:W-:Y:S01]  /*9c80*/  LOP3.LUT R56, R91, 0xffffe000, RZ, 0xc0, !PT ;  /* 0xffffe0005b387812 */ /* 0x000fe200078ec0ff */
[C---:B------:R-:W-:Y:S01]  /*9c90*/  FFMA R4, R49.reuse, R51, R4 ;  /* 0x0000003331047223 */ /* 0x040fe20000000004 */
[----:B------:R-:W-:Y:S01]  /*9ca0*/  F2FP.TF32.F32.PACK_B R53, R53 ;  /* 0x00000035ff35723e */ /* 0x000fe200024050ff */
[C---:B------:R-:W-:Y:S01]  /*9cb0*/  FFMA R5, R49.reuse, R58, R5 ;  /* 0x0000003a31057223 */ /* 0x040fe20000000005 */
[----:B------:R-:W-:Y:S01]  /*9cc0*/  F2FP.TF32.F32.PACK_B R54, R54 ;  /* 0x00000036ff36723e */ /* 0x000fe200024050ff */
[----:B------:R-:W-:Y:S01]  /*9cd0*/  FFMA R6, R49, R50, R6 ;  /* 0x0000003231067223 */ /* 0x000fe20000000006 */
[----:B------:R-:W-:Y:S01]  /*9ce0*/  F2FP.TF32.F32.PACK_B R55, R55 ;  /* 0x00000037ff37723e */ /* 0x000fe200024050ff */
[----:B------:R-:W-:Y:S01]  /*9cf0*/  FMUL R11, R46, R11 ;  /* 0x0000000b2e0b7220 */ /* 0x000fe20000400000 */
[----:B------:R-:W-:Y:S01]  /*9d00*/  LOP3.LUT R51, R84, 0xffffe000, RZ, 0xc0, !PT ;  /* 0xffffe00054337812 */ /* 0x000fe200078ec0ff */
[C---:B------:R-:W-:Y:S01]  /*9d10*/  FMUL R8, R46.reuse, R12 ;  /* 0x0000000c2e087220 */ /* 0x040fe20000400000 */
[----:B------:R-:W-:Y:S01]  /*9d20*/  LOP3.LUT R58, R85, 0xffffe000, RZ, 0xc0, !PT ;  /* 0xffffe000553a7812 */ /* 0x000fe200078ec0ff */
[----:B------:R1:W-:Y:S01]  /*9d30*/  STS.128 [R129+UR48+0x400], R52 ;  /* 0x0004003481007988 */ /* 0x0003e20008000c30 */
[----:B------:R-:W-:Y:S01]  /*9d40*/  LOP3.LUT R50, R87, 0xffffe000, RZ, 0xc0, !PT ;  /* 0xffffe00057327812 */ /* 0x000fe200078ec0ff */
[C---:B------:R-:W-:Y:S01]  /*9d50*/  FFMA R7, R49.reuse, R56, R11 ;  /* 0x0000003831077223 */ /* 0x040fe2000000000b */
[----:B------:R-:W-:Y:S01]  /*9d60*/  F2FP.TF32.F32.PACK_B R4, R4 ;  /* 0x00000004ff04723e */ /* 0x000fe200024050ff */
[C---:B------:R-:W-:Y:S01]  /*9d70*/  FMUL R9, R46.reuse, R13 ;  /* 0x0000000d2e097220 */ /* 0x040fe20000400000 */
[----:B------:R-:W-:Y:S01]  /*9d80*/  F2FP.TF32.F32.PACK_B R5, R5 ;  /* 0x00000005ff05723e */ /* 0x000fe200024050ff */
[C---:B------:R-:W-:Y:S01]  /*9d90*/  FMUL R10, R46.reuse, R14 ;  /* 0x0000000e2e0a7220 */ /* 0x040fe20000400000 */
[----:B------:R-:W-:Y:S01]  /*9da0*/  F2FP.TF32.F32.PACK_B R6, R6 ;  /* 0x00000006ff06723e */ /* 0x000fe200024050ff */
[----:B------:R-:W-:Y:S01]  /*9db0*/  FMUL R15, R46, R15 ;  /* 0x0000000f2e0f7220 */ /* 0x000fe20000400000 */
[----:B------:R-:W-:Y:S01]  /*9dc0*/  F2FP.TF32.F32.PACK_B R7, R7 ;  /* 0x00000007ff07723e */ /* 0x000fe200024050ff */
[C---:B------:R-:W-:Y:S01]  /*9dd0*/  FFMA R8, R49.reuse, R51, R8 ;  /* 0x0000003331087223 */ /* 0x040fe20000000008 */
[----:B------:R-:W-:Y:S01]  /*9de0*/  LOP3.LUT R51, R80, 0xffffe000, RZ, 0xc0, !PT ;  /* 0xffffe00050337812 */ /* 0x000fe200078ec0ff */
[----:B------:R-:W-:Y:S01]  /*9df0*/  FFMA R9, R49, R58, R9 ;  /* 0x0000003a31097223 */ /* 0x000fe20000000009 */
[----:B------:R-:W-:Y:S01]  /*9e00*/  LOP3.LUT R56, R81, 0xffffe000, RZ, 0xc0, !PT ;  /* 0xffffe00051387812 */ /* 0x000fe200078ec0ff */
[C---:B------:R-:W-:Y:S01]  /*9e10*/  FFMA R10, R49.reuse, R57, R10 ;  /* 0x00000039310a7223 */ /* 0x040fe2000000000a */
[----:B------:R-:W-:Y:S01]  /*9e20*/  LOP3.LUT R57, R82, 0xffffe000, RZ, 0xc0, !PT ;  /* 0xffffe00052397812 */ /* 0x000fe200078ec0ff */
[----:B------:R-:W-:Y:S01]  /*9e30*/  FFMA R11, R49, R50, R15 ;  /* 0x00000032310b7223 */ /* 0x000fe2000000000f */
[----:B------:R-:W-:Y:S01]  /*9e40*/  LOP3.LUT R58, R83, 0xffffe000, RZ, 0xc0, !PT ;  /* 0xffffe000533a7812 */ /* 0x000fe200078ec0ff */
[----:B------:R-:W-:Y:S01]  /*9e50*/  FMUL R12, R46, R16 ;  /* 0x000000102e0c7220 */ /* 0x000fe20000400000 */
[----:B------:R-:W-:Y:S01]  /*9e60*/  LOP3.LUT R50, R64, 0xffffe000, RZ, 0xc0, !PT ;  /* 0xffffe00040327812 */ /* 0x000fe200078ec0ff */
[C---:B------:R-:W-:Y:S01]  /*9e70*/  FMUL R13, R46.reuse, R17 ;  /* 0x000000112e0d7220 */ /* 0x040fe20000400000 */
[----:B------:R-:W-:Y:S01]  /*9e80*/  F2FP.TF32.F32.PACK_B R8, R8 ;  /* 0x00000008ff08723e */ /* 0x000fe200024050ff */
[----:B------:R2:W-:Y:S01]  /*9e90*/  STS.128 [R128+0x400], R4 ;  /* 0x0004000480007388 */ /* 0x0005e20000000c00 */
[----:B------:R-:W-:Y:S01]  /*9ea0*/  F2FP.TF32.F32.PACK_B R9, R9 ;  /* 0x00000009ff09723e */ /* 0x000fe200024050ff */
[C---:B------:R-:W-:Y:S01]  /*9eb0*/  FMUL R14, R46.reuse, R18 ;  /* 0x000000122e0e7220 */ /* 0x040fe20000400000 */
[----:B------:R-:W-:Y:S01]  /*9ec0*/  F2FP.TF32.F32.PACK_B R10, R10 ;  /* 0x0000000aff0a723e */ /* 0x000fe200024050ff */
[----:B------:R-:W-:Y:S01]  /*9ed0*/  FMUL R19, R46, R19 ;  /* 0x000000132e137220 */ /* 0x000fe20000400000 */
[----:B------:R-:W-:Y:S01]  /*9ee0*/  F2FP.TF32.F32.PACK_B R11, R11 ;  /* 0x0000000bff0b723e */ /* 0x000fe200024050ff */
[----:B------:R-:W-:Y:S01]  /*9ef0*/  FFMA R12, R49, R51, R12 ;  /* 0x00000033310c7223 */ /* 0x000fe2000000000c */
[----:B------:R-:W-:Y:S01]  /*9f00*/  LOP3.LUT R51, R66, 0xffffe000, RZ, 0xc0, !PT ;  /* 0xffffe00042337812 */ /* 0x000fe200078ec0ff */
[C---:B------:R-:W-:Y:S01]  /*9f10*/  FMUL R16, R46.reuse, R20 ;  /* 0x000000142e107220 */ /* 0x040fe20000400000 */
[----:B-1----:R-:W-:Y:S01]  /*9f20*/  LOP3.LUT R52, R71, 0xffffe000, RZ, 0xc0, !PT ;  /* 0xffffe00047347812 */ /* 0x002fe200078ec0ff */
        /* <DEDUP_REMOVED lines=16> */
[C---:B------:R-:W-:Y:S01]  /*a030*/  FFMA R17, R49.reuse, R50, R17 ;  /* 0x0000003231117223 */ /* 0x040fe20000000011 */
[----:B------:R-:W-:Y:S01]  /*a040*/  LOP3.LUT R50, R70, 0xffffe000, RZ, 0xc0, !PT ;  /* 0xffffe00046327812 */ /* 0x000fe200078ec0ff */
[----:B------:R2:W-:Y:S01]  /*a050*/  STS.128 [R125+0x400], R12 ;  /* 0x0004000c7d007388 */ /* 0x0005e20000000c00 */
[----:B------:R-:W-:Y:S01]  /*a060*/  F2FP.TF32.F32.PACK_B R16, R16 ;  /* 0x00000010ff10723e */ /* 0x000fe200024050ff */
[C---:B------:R-:W-:Y:S01]  /*a070*/  FFMA R18, R49.reuse, R51, R18 ;  /* 0x0000003331127223 */ /* 0x040fe20000000012 */
[----:B------:R-:W-:Y:S01]  /*a080*/  F2FP.TF32.F32.PACK_B R17, R17 ;  /* 0x00000011ff11723e */ /* 0x000fe200024050ff */
[C---:B------:R-:W-:Y:S01]  /*a090*/  FFMA R19, R49.reuse, R56, R23 ;  /* 0x0000003831137223 */ /* 0x040fe20000000017 */
[----:B------:R-:W-:Y:S01]  /*a0a0*/  LOP3.LUT R51, R72, 0xffffe000, RZ, 0xc0, !PT ;  /* 0xffffe00048337812 */ /* 0x000fe200078ec0ff */
[C---:B------:R-:W-:Y:S01]  /*a0b0*/  FMUL R20, R46.reuse, R24 ;  /* 0x000000182e147220 */ /* 0x040fe20000400000 */
[----:B------:R-:W-:Y:S01]  /*a0c0*/  F2FP.TF32.F32.PACK_B R18, R18 ;  /* 0x00000012ff12723e */ /* 0x000fe200024050ff */
[C---:B------:R-:W-:Y:S01]  /*a0d0*/  FMUL R21, R46.reuse, R25 ;  /* 0x000000192e157220 */ /* 0x040fe20000400000 */
[C---:B------:R-:W-:Y:S01]  /*a0e0*/  FMUL R22, R46.reuse, R26 ;  /* 0x0000001a2e167220 */ /* 0x040fe20000400000 */
[C---:B------:R-:W-:Y:S01]  /*a0f0*/  FMUL R27, R46.reuse, R27 ;  /* 0x0000001b2e1b7220 */ /* 0x040fe20000400000 */
[----:B------:R-:W-:Y:S01]  /*a100*/  F2FP.TF32.F32.PACK_B R19, R19 ;  /* 0x00000013ff13723e */ /* 0x000fe200024050ff */
[C---:B------:R-:W-:Y:S01]  /*a110*/  FFMA R20, R49.reuse, R57, R20 ;  /* 0x0000003931147223 */ /* 0x040fe20000000014 */
[C---:B------:R-:W-:Y:S01]  /*a120*/  FFMA R21, R49.reuse, R58, R21 ;  /* 0x0000003a31157223 */ /* 0x040fe20000000015 */
[C---:B------:R-:W-:Y:S01]  /*a130*/  FFMA R22, R49.reuse, R50, R22 ;  /* 0x0000003231167223 */ /* 0x040fe20000000016 */
[----:B------:R-:W-:Y:S01]  /*a140*/  FFMA R23, R49, R52, R27 ;  /* 0x0000003431177223 */ /* 0x000fe2000000001b */
[----:B------:R2:W-:Y:S01]  /*a150*/  STS.128 [R124+0x400], R16 ;  /* 0x000400107c007388 */ /* 0x0005e20000000c00 */
[----:B------:R-:W-:Y:S01]  /*a160*/  LOP3.LUT R54, R73, 0xffffe000, RZ, 0xc0, !PT ;  /* 0xffffe00049367812 */ /* 0x000fe200078ec0ff */
[----:B------:R-:W-:Y:S01]  /*a170*/  FMUL R24, R46, R28 ;  /* 0x0000001c2e187220 */ /* 0x000fe20000400000 */
[----:B------:R-:W-:Y:S01]  /*a180*/  LOP3.LUT R53, R74, 0xffffe000, RZ, 0xc0, !PT ;  /* 0xffffe0004a357812 */ /* 0x000fe200078ec0ff */
[C---:B------:R-:W-:Y:S01]  /*a190*/  FMUL R25, R46.reuse, R29 ;  /* 0x0000001d2e197220 */ /* 0x040fe20000400000 */
[----:B------:R-:W-:Y:S01]  /*a1a0*/  LOP3.LUT R50, R75, 0xffffe000, RZ, 0xc0, !PT ;  /* 0xffffe0004b327812 */ /* 0x000fe200078ec0ff */
[C---:B------:R-:W-:Y:S01]  /*a1b0*/  FMUL R26, R46.reuse, R30 ;  /* 0x0000001e2e1a7220 */ /* 0x040fe20000400000 */
        /* <DEDUP_REMOVED lines=30> */
[----:B------:R-:W-:Y:S02]  /*a3a0*/  F2FP.TF32.F32.PACK_B R31, R31 ;  /* 0x0000001fff1f723e */ /* 0x000fe400024050ff */
[----:B------:R-:W-:Y:S02]  /*a3b0*/  LEA R51, R62, UR48, 0x3 ;  /* 0x000000303e337c11 */ /* 0x000fe4000f8e18ff */
[----:B------:R-:W-:Y:S01]  /*a3c0*/  @P6 SHF.L.U32 R52, R133, 0x1f, RZ ;  /* 0x0000001f85346819 */ /* 0x000fe200000006ff */
[----:B------:R2:W-:Y:S01]  /*a3d0*/  STS.128 [R121+0x400], R28 ;  /* 0x0004001c79007388 */ /* 0x0005e20000000c00 */
[----:B------:R-:W-:Y:S01]  /*a3e0*/  @!PT LDS RZ, [RZ] ;  /* 0x00000000fffff984 */ /* 0x000fe20000000800 */
[----:B------:R-:W-:Y:S01]  /*a3f0*/  @!PT LDS RZ, [RZ] ;  /* 0x00000000fffff984 */ /* 0x000fe20000000800 */
[----:B------:R-:W-:Y:S01]  /*a400*/  @!PT LDS RZ, [RZ] ;  /* 0x00000000fffff984 */ /* 0x000fe20000000800 */
[----:B------:R-:W-:Y:S01]  /*a410*/  @!PT LDS RZ, [RZ] ;  /* 0x00000000fffff984 */ /* 0x000fe20000000800 */
[----:B------:R1:W-:Y:S07]  /*a420*/  MEMBAR.ALL.CTA ;  /* 0x0000000000007992 */ /* 0x0003ee0000008000 */
[----:B-1----:R-:W1:Y:S02]  /*a430*/  FENCE.VIEW.ASYNC.S ;  /* 0x00000000000073c6 */ /* 0x002e640000000000 */
[----:B-1----:R-:W-:Y:S06]  /*a440*/  BAR.SYNC.DEFER_BLOCKING 0x1, 0x80 ;  /* 0x0042000000007b1d */ /* 0x002fec0000010000 */
[----:B------:R-:W-:Y:S05]  /*a450*/  @P0 BRA `(.L_x_133) ;  /* 0x0000000000300947 */ /* 0x000fea0003800000 */
[----:B------:R-:W-:Y:S02]  /*a460*/  UIADD3 UR10, UPT, UPT, UR48, 0x400, URZ ;  /* 0x00000400300a7890 */ /* 0x000fe4000fffe0ff */
[----:B------:R-:W-:Y:S02]  /*a470*/  UIADD3 UR8, UP0, UPT, UR52, 0x680, URZ ;  /* 0x0000068034087890 */ /* 0x000fe4000ff1e0ff */
[----:B------:R-:W-:Y:S02]  /*a480*/  UIADD3 UR5, UPT, UPT, UR41, 0x80, URZ ;  /* 0x0000008029057890 */ /* 0x000fe4000fffe0ff */
[----:B------:R-:W-:Y:S01]  /*a490*/  MOV R111, UR10 ;  /* 0x0000000a006f7c02 */ /* 0x000fe20008000f00 */
[----:B------:R-:W-:Y:S01]  /*a4a0*/  UIADD3.X UR9, UPT, UPT, URZ, UR53, URZ, UP0, !UPT ;  /* 0x00000035ff097290 */ /* 0x000fe200087fe4ff */
[----:B------:R-:W-:Y:S02]  /*a4b0*/  UMOV UR6, UR42 ;  /* 0x0000002a00067c82 */ /* 0x000fe40008000000 */
[----:B------:R-:W-:Y:S01]  /*a4c0*/  R2UR UR4, R111 ;  /* 0x000000006f0472ca */ /* 0x000fe200000e0000 */
[----:B------:R-:W-:Y:S11]  /*a4d0*/  UMOV UR7, UR36 ;  /* 0x0000002400077c82 */ /* 0x000ff60008000000 */
[----:B------:R-:W-:Y:S01]  /*a4e0*/  @!UPT UIADD3 URZ, UPT, UPT, URZ, URZ, URZ ;  /* 0x000000fffffff290 */ /* 0x000fe2000fffe0ff */
[----:B------:R1:W-:Y:S01]  /*a4f0*/  UTMASTG.3D [UR4], [UR8] ;  /* 0x00000004080073b5 */ /* 0x0003e20008010000 */
[----:B------:R0:W-:Y:S01]  /*a500*/  UTMACMDFLUSH ;  /* 0x00000000000079b7 */ /* 0x0001e20000000000 */
[----:B-1----:R-:W-:Y:S04]  /*a510*/  DEPBAR.LE SB0, 0x1 ;  /* 0x000080400000791a */ /* 0x002fe80000000000 */
.L_x_133:
[----:B------:R-:W-:Y:S05]  /*a520*/  BSYNC.RECONVERGENT B0 ;  /* 0x0000000000007941 */ /* 0x000fea0003800200 */
.L_x_132:
        /* <DEDUP_REMOVED lines=8> */
[----:B-1----:R-:W-:Y:S06]  /*a5b0*/  @!P6 BRA `(.L_x_135) ;  /* 0x000000000080e947 */ /* 0x002fec0003800000 */
[----:B------:R-:W-:Y:S01]  /*a5c0*/  ISETP.NE.AND P1, PT, R132, RZ, PT ;  /* 0x000000ff8400720c */ /* 0x000fe20003f25270 */
[----:B------:R-:W-:Y:S01]  /*a5d0*/  BSSY B0, `(.L_x_136) ;  /* 0x000000b000007945 */ /* 0x000fe20003800000 */
[----:B------:R-:W-:Y:S11]  /*a5e0*/  ISETP.NE.AND P0, PT, R130, RZ, PT ;  /* 0x000000ff8200720c */ /* 0x000ff60003f05270 */
[----:B--2---:R-:W-:Y:S05]  /*a5f0*/  @P1 IMAD R4, R62, 0x4000, R129 ;  /* 0x000040003e041824 */ /* 0x004fea00078e0281 */
        /* <DEDUP_REMOVED lines=8> */
.L_x_137:
[----:B------:R-:W-:Y:S05]  /*a680*/  BSYNC B0 ;  /* 0x0000000000007941 */ /* 0x000fea0003800000 */
.L_x_136:
        /* <DEDUP_REMOVED lines=19> */
.L_x_135:
[----:B------:R-:W-:Y:S05]  /*a7c0*/  BSYNC B1 ;  /* 0x0000000000017941 */ /* 0x000fea0003800000 */
.L_x_134:
[----:B-1----:R-:W-:Y:S05]  /*a7d0*/  VIADD R3, R48, 0xa0 ;  /* 0x000000a030037836 */ /* 0x002fea0000000000 */
[----:B------:R-:W-:Y:S04]  /*a7e0*/  SHF.R.U32.HI R3, RZ, 0x15, R3 ;  /* 0x00000015ff037819 */ /* 0x000fe80000011603 */
[----:B------:R-:W-:Y:S11]  /*a7f0*/  LOP3.LUT P0, RZ, R3, 0x3, R110, 0x48, !PT ;  /* 0x0000000303ff7812 */ /* 0x000ff6000780486e */
[----:B------:R-:W-:Y:S02]  /*a800*/  @!UPT UIADD3 URZ, UPT, UPT, URZ, URZ, URZ ;  /* 0x000000fffffff290 */ /* 0x000fe4000fffe0ff */
[----:B------:R-:W-:Y:S05]  /*a810*/  @!P0 BRA `(.L_x_139) ;  /* 0x0000000000408947 */ /* 0x000fea0003800000 */
[----:B------:R-:W1:Y:S01]  /*a820*/  LDCU.64 UR8, c[0x4][0x70] ;  /* 0x01000e00ff0877ac */ /* 0x000e620008000a00 */
[----:B------:R-:W-:Y:S01]  /*a830*/  MOV R3, 0x0 ;  /* 0x0000000000037802 */ /* 0x000fe20000000f00 */
[----:B--2---:R-:W-:Y:S02]  /*a840*/  HFMA2 R12, -RZ, RZ, 0, 5.9604644775390625e-08 ;  /* 0x00000001ff0c7431 */ /* 0x004fe400000001ff */
        /* <DEDUP_REMOVED lines=13> */
.L_x_139:
[----:B------:R-:W-:Y:S01]  /*a920*/  ISETP.NE.AND P6, PT, R126, RZ, PT ;  /* 0x000000ff7e00720c */ /* 0x000fe20003fc5270 */
[----:B------:R-:W-:Y:S05]  /*a930*/  WARPSYNC.ALL ;  /* 0x0000000000007948 */ /* 0x000fea0003800000 */
[----:B------:R-:W-:Y:S01]  /*a940*/  R2UR UR4, R48 ;  /* 0x00000000300472ca */ /* 0x000fe200000e0000 */
[----:B------:R-:W-:Y:S01]  /*a950*/  IMAD.U32 R0, RZ, RZ, UR43 ;  /* 0x0000002bff007e24 */ /* 0x000fe2000f8e00ff */
[----:B----4-:R-:W-:Y:S01]  /*a960*/  LOP3.LUT R50, R92, 0xffffe000, RZ, 0xc0, !PT ;  /* 0xffffe0005c327812 */ /* 0x010fe200078ec0ff */
[----:B------:R-:W-:Y:S01]  /*a970*/  IMAD.U32 R51, RZ, RZ, UR37 ;  /* 0x00000025ff337e24 */ /* 0x000fe2000f8e00ff */
[----:B------:R-:W-:Y:S01]  /*a980*/  ISETP.NE.AND P0, PT, R117, RZ, PT ;  /* 0x000000ff7500720c */ /* 0x000fe20003f05270 */
[----:B------:R-:W-:Y:S02]  /*a990*/  BSSY.RECONVERGENT B0, `(.L_x_140) ;  /* 0x000009f000007945 */ /* 0x000fe40003800200 */
[----:B------:R-:W-:Y:S05]  /*a9a0*/  @P6 LEA R0, R0, UR48, 0x3 ;  /* 0x0000003000006c11 */ /* 0x000fea000f8e18ff */
[----:B------:R-:W-:Y:S01]  /*a9b0*/  @P6 VIADD R0, R0, 0x50 ;  /* 0x0000005000006836 */ /* 0x000fe20000000000 */
[----:B--2---:R-:W1:Y:S04]  /*a9c0*/  LDTM.x32 R4, tmem[UR4+0xa0] ;  /* 0x0000a004000479ee */ /* 0x004e6800082c0000 */
[----:B------:R-:W-:Y:S01]  /*a9d0*/  @P6 PRMT R51, R51, 0x654, R0 ;  /* 0x0000065433336816 */ /* 0x000fe20000000000 */
[C---:B-1----:R-:W-:Y:S01]  /*a9e0*/  FMUL R0, R46.reuse, R4 ;  /* 0x000000042e007220 */ /* 0x042fe20000400000 */
[C---:B------:R-:W-:Y:S01]  /*a9f0*/  FMUL R3, R46.reuse, R6 ;  /* 0x000000062e037220 */ /* 0x040fe20000400000 */
        /* <DEDUP_REMOVED lines=9> */
[----:B------:R-:W-:Y:S01]  /*aa90*/  FFMA R52, R49, R50, R0 ;  /* 0x0000003231347223 */ /* 0x000fe20000000000 */
[----:B------:R-:W-:Y:S01]  /*aaa0*/  LOP3.LUT R0, R93, 0xffffe000, RZ, 0xc0, !PT ;  /* 0xffffe0005d007812 */ /* 0x000fe200078ec0ff */
[C---:B------:R-:W-:Y:S01]  /*aab0*/  FMUL R2, R46.reuse, R5 ;  /* 0x000000052e027220 */ /* 0x040fe20000400000 */
[----:B------:R-:W-:Y:S01]  /*aac0*/  LOP3.LUT R50, R89, 0xffffe000, RZ, 0xc0, !PT ;  /* 0xffffe00059327812 */ /* 0x000fe200078ec0ff */
[C---:B------:R-:W-:Y:S01]  /*aad0*/  FMUL R22, R46.reuse, R26 ;  /* 0x0000001a2e167220 */ /* 0x040fe20000400000 */
[----:B------:R-:W-:Y:S01]  /*aae0*/  F2FP.TF32.F32.PACK_B R52, R52 ;  /* 0x00000034ff34723e */ /* 0x000fe200024050ff */
[C---:B------:R-:W-:Y:S01]  /*aaf0*/  FMUL R24, R46.reuse, R28 ;  /* 0x0000001c2e187220 */ /* 0x040fe20000400000 */
[C---:B------:R-:W-:Y:S01]  /*ab00*/  FMUL R5, R46.reuse, R9 ;  /* 0x000000092e057220 */ /* 0x040fe20000400000 */
[C---:B------:R-:W-:Y:S01]  /*ab10*/  FMUL R26, R46.reuse, R30 ;  /* 0x0000001e2e1a7220 */ /* 0x040fe20000400000 */
[----:B------:R-:W-:Y:S01]  /*ab20*/  FMUL R28, R46, R32 ;  /* 0x000000202e1c7220 */ /* 0x000fe20000400000 */
[----:B------:R-:W-:Y:S01]  /*ab30*/  LOP3.LUT R32, R94, 0xffffe000, RZ, 0xc0, !PT ;  /* 0xffffe0005e207812 */ /* 0x000fe200078ec0ff */
[C---:B------:R-:W-:Y:S01]  /*ab40*/  FMUL R9, R46.reuse, R13 ;  /* 0x0000000d2e097220 */ /* 0x040fe20000400000 */
[C---:B------:R-:W-:Y:S01]  /*ab50*/  FMUL R30, R46.reuse, R34 ;  /* 0x000000222e1e7220 */ /* 0x040fe20000400000 */
[----:B------:R-:W-:Y:S01]  /*ab60*/  LOP3.LUT R34, R95, 0xffffe000, RZ, 0xc0, !PT ;  /* 0xffffe0005f227812 */ /* 0x000fe200078ec0ff */
[C---:B------:R-:W-:Y:S01]  /*ab70*/  FMUL R13, R46.reuse, R17 ;  /* 0x000000112e0d7220 */ /* 0x040fe20000400000 */
[C---:B------:R-:W-:Y:S01]  /*ab80*/  FMUL R7, R46.reuse, R7 ;  /* 0x000000072e077220 */ /* 0x040fe20000400000 */
[C---:B------:R-:W-:Y:S01]  /*ab90*/  FMUL R17, R46.reuse, R21 ;  /* 0x000000152e117220 */ /* 0x040fe20000400000 */
[----:B------:R-:W-:Y:S01]  /*aba0*/  FMUL R21, R46, R25 ;  /* 0x000000192e157220 */ /* 0x000fe20000400000 */
[----:B------:R-:W-:Y:S01]  /*abb0*/  FFMA R53, R49, R0, R2 ;  /* 0x0000000031357223 */ /* 0x000fe20000000002 */
[----:B------:R-:W-:Y:S01]  /*abc0*/  LOP3.LUT R0, R90, 0xffffe000, RZ, 0xc0, !PT ;  /* 0xffffe0005a007812 */ /* 0x000fe200078ec0ff */
[C---:B------:R-:W-:Y:S01]  /*abd0*/  FMUL R25, R46.reuse, R29 ;  /* 0x0000001d2e197220 */ /* 0x040fe20000400000 */
[----:B------:R-:W-:Y:S01]  /*abe0*/  LOP3.LUT R2, R91, 0xffffe000, RZ, 0xc0, !PT ;  /* 0xffffe0005b027812 */ /* 0x000fe200078ec0ff */
[C---:B------:R-:W-:Y:S01]  /*abf0*/  FFMA R54, R49.reuse, R32, R3 ;  /* 0x0000002031367223 */ /* 0x040fe20000000003 */
[----:B------:R-:W-:Y:S01]  /*ac00*/  F2FP.TF32.F32.PACK_B R53, R53 ;  /* 0x00000035ff35723e */ /* 0x000fe200024050ff */
[----:B------:R-:W-:Y:S01]  /*ac10*/  FMUL R29, R46, R33 ;  /* 0x000000212e1d7220 */ /* 0x000fe20000400000 */
[----:B------:R-:W-:Y:S01]  /*ac20*/  LOP3.LUT R33, R88, 0xffffe000, RZ, 0xc0, !PT ;  /* 0xffffe00058217812 */ /* 0x000fe200078ec0ff */
[C---:B------:R-:W-:Y:S01]  /*ac30*/  FFMA R55, R49.reuse, R34, R7 ;  /* 0x0000002231377223 */ /* 0x040fe20000000007 */
[----:B------:R-:W-:Y:S01]  /*ac40*/  F2FP.TF32.F32.PACK_B R54, R54 ;  /* 0x00000036ff36723e */ /* 0x000fe200024050ff */
[----:B------:R-:W-:Y:S01]  /*ac50*/  FMUL R11, R46, R11 ;  /* 0x0000000b2e0b7220 */ /* 0x000fe20000400000 */
[----:B------:R-:W-:Y:S01]  /*ac60*/  LOP3.LUT R3, R84, 0xffffe000, RZ, 0xc0, !PT ;  /* 0xffffe00054037812 */ /* 0x000fe200078ec0ff */
[C---:B------:R-:W-:Y:S01]  /*ac70*/  FFMA R4, R49.reuse, R33, R4 ;  /* 0x0000002131047223 */ /* 0x040fe20000000004 */
[----:B------:R-:W-:Y:S01]  /*ac80*/  F2FP.TF32.F32.PACK_B R55, R55 ;  /* 0x00000037ff37723e */ /* 0x000fe200024050ff */
[----:B------:R-:W-:Y:S01]  /*ac90*/  FFMA R5, R49, R50, R5 ;  /* 0x0000003231057223 */ /* 0x000fe20000000005 */
[----:B------:R-:W-:Y:S01]  /*aca0*/  LOP3.LUT R32, R85, 0xffffe000, RZ, 0xc0, !PT ;  /* 0xffffe00055207812 */ /* 0x000fe200078ec0ff */
[C---:B------:R-:W-:Y:S01]  /*acb0*/  FFMA R6, R49.reuse, R0, R6 ;  /* 0x0000000031067223 */ /* 0x040fe20000000006 */
[----:B------:R-:W-:Y:S01]  /*acc0*/  F2FP.TF32.F32.PACK_B R4, R4 ;  /* 0x00000004ff04723e */ /* 0x000fe200024050ff */
[C---:B------:R-:W-:Y:S01]  /*acd0*/  FFMA R7, R49.reuse, R2, R11 ;  /* 0x0000000231077223 */ /* 0x040fe2000000000b */
[----:B------:R-:W-:Y:S01]  /*ace0*/  F2FP.TF32.F32.PACK_B R5, R5 ;  /* 0x00000005ff05723e */ /* 0x000fe200024050ff */
[----:B------:R-:W-:Y:S01]  /*acf0*/  STS.128 [R129+UR48+0x4400], R52 ;  /* 0x0044003481007988 */ /* 0x000fe20008000c30 */
[----:B------:R-:W-:Y:S01]  /*ad00*/  F2FP.TF32.F32.PACK_B R6, R6 ;  /* 0x00000006ff06723e */ /* 0x000fe200024050ff */
[C---:B------:R-:W-:Y:S01]  /*ad10*/  FFMA R8, R49.reuse, R3, R8 ;  /* 0x0000000331087223 */ /* 0x040fe20000000008 */
[----:B------:R-:W-:Y:S01]  /*ad20*/  F2FP.TF32.F32.PACK_B R7, R7 ;  /* 0x00000007ff07723e */ /* 0x000fe200024050ff */
[----:B------:R-:W-:Y:S01]  /*ad30*/  FFMA R9, R49, R32, R9 ;  /* 0x0000002031097223 */ /* 0x000fe20000000009 */
[----:B------:R-:W-:Y:S01]  /*ad40*/  LOP3.LUT R33, R86, 0xffffe000, RZ, 0xc0, !PT ;  /* 0xffffe00056217812 */ /* 0x000fe200078ec0ff */
[----:B------:R-:W-:Y:S01]  /*ad50*/  FMUL R15, R46, R15 ;  /* 0x0000000f2e0f7220 */ /* 0x000fe20000400000 */
[----:B------:R-:W-:Y:S01]  /*ad60*/  LOP3.LUT R0, R87, 0xffffe000, RZ, 0xc0, !PT ;  /* 0xffffe00057007812 */ /* 0x000fe200078ec0ff */
[----:B------:R1:W-:Y:S01]  /*ad70*/  STS.128 [R128+0x4400], R4 ;  /* 0x0044000480007388 */ /* 0x0003e20000000c00 */
[----:B------:R-:W-:Y:S01]  /*ad80*/  LOP3.LUT R3, R80, 0xffffe000, RZ, 0xc0, !PT ;  /* 0xffffe00050037812 */ /* 0x000fe200078ec0ff */
[----:B------:R-:W-:Y:S01]  /*ad90*/  FFMA R10, R49, R33, R10 ;  /* 0x00000021310a7223 */ /* 0x000fe2000000000a */
[----:B------:R-:W-:Y:S01]  /*ada0*/  LOP3.LUT R2, R81, 0xffffe000, RZ, 0xc0, !PT ;  /* 0xffffe00051027812 */ /* 0x000fe200078ec0ff */
[C---:B------:R-:W-:Y:S01]  /*adb0*/  FFMA R11, R49.reuse, R0, R15 ;  /* 0x00000000310b7223 */ /* 0x040fe2000000000f */
[----:B------:R-:W-:Y:S01]  /*adc0*/  LOP3.LUT R33, R82, 0xffffe000, RZ, 0xc0, !PT ;  /* 0xffffe00052217812 */ /* 0x000fe200078ec0ff */
[----:B------:R-:W-:Y:S01]  /*add0*/  FFMA R12, R49, R3, R12 ;  /* 0x00000003310c7223 */ /* 0x000fe2000000000c */
[----:B------:R-:W-:Y:S01]  /*ade0*/  LOP3.LUT R32, R83, 0xffffe000, RZ, 0xc0, !PT ;  /* 0xffffe00053207812 */ /* 0x000fe200078ec0ff */
[C---:B------:R-:W-:Y:S01]  /*adf0*/  FFMA R13, R49.reuse, R2, R13 ;  /* 0x00000002310d7223 */ /* 0x040fe2000000000d */
[----:B------:R-:W-:Y:S01]  /*ae00*/  LOP3.LUT R0, R64, 0xffffe000, RZ, 0xc0, !PT ;  /* 0xffffe00040007812 */ /* 0x000fe200078ec0ff */
[C---:B------:R-:W-:Y:S01]  /*ae10*/  FMUL R19, R46.reuse, R19 ;  /* 0x000000132e137220 */ /* 0x040fe20000400000 */
[----:B------:R-:W-:Y:S01]  /*ae20*/  F2FP.TF32.F32.PACK_B R8, R8 ;  /* 0x00000008ff08723e */ /* 0x000fe200024050ff */
[C---:B------:R-:W-:Y:S01]  /*ae30*/  FFMA R14, R49.reuse, R33, R14 ;  /* 0x00000021310e7223 */ /* 0x040fe2000000000e */
[----:B------:R-:W-:Y:S01]  /*ae40*/  F2FP.TF32.F32.PACK_B R9, R9 ;  /* 0x00000009ff09723e */ /* 0x000fe200024050ff */
[C---:B------:R-:W-:Y:S01]  /*ae50*/  FFMA R15, R49.reuse, R32, R19 ;  /* 0x00000020310f7223 */ /* 0x040fe20000000013 */
[----:B------:R-:W-:Y:S01]  /*ae60*/  F2FP.TF32.F32.PACK_B R10, R10 ;  /* 0x0000000aff0a723e */ /* 0x000fe200024050ff */
[----:B------:R-:W-:Y:S01]  /*ae70*/  FFMA R16, R49, R0, R16 ;  /* 0x0000000031107223 */ /* 0x000fe20000000010 */
[----:B------:R-:W-:Y:S01]  /*ae80*/  F2FP.TF32.F32.PACK_B R11, R11 ;  /* 0x0000000bff0b723e */ /* 0x000fe200024050ff */
[C---:B------:R-:W-:Y:S01]  /*ae90*/  FMUL R23, R46.reuse, R23 ;  /* 0x000000172e177220 */ /* 0x040fe20000400000 */
[----:B------:R-:W-:Y:S01]  /*aea0*/  LOP3.LUT R0, R65, 0xffffe000, RZ, 0xc0, !PT ;  /* 0xffffe00041007812 */ /* 0x000fe200078ec0ff */
[----:B------:R-:W-:Y:S01]  /*aeb0*/  FMUL R27, R46, R27 ;  /* 0x0000001b2e1b7220 */ /* 0x000fe20000400000 */
[----:B------:R-:W-:Y:S01]  /*aec0*/  LOP3.LUT R3, R66, 0xffffe000, RZ, 0xc0, !PT ;  /* 0xffffe00042037812 */ /* 0x000fe200078ec0ff */
[----:B------:R2:W-:Y:S01]  /*aed0*/  STS.128 [R127+0x4400], R8 ;  /* 0x004400087f007388 */ /* 0x0005e20000000c00 */
[----:B------:R-:W-:Y:S01]  /*aee0*/  LOP3.LUT R2, R67, 0xffffe000, RZ, 0xc0, !PT ;  /* 0xffffe00043027812 */ /* 0x000fe200078ec0ff */
[C---:B------:R-:W-:Y:S01]  /*aef0*/  FFMA R17, R49.reuse, R0, R17 ;  /* 0x0000000031117223 */ /* 0x040fe20000000011 */
[----:B------:R-:W-:Y:S01]  /*af00*/  F2FP.TF32.F32.PACK_B R12, R12 ;  /* 0x0000000cff0c723e */ /* 0x000fe200024050ff */
[C---:B------:R-:W-:Y:S01]  /*af10*/  FFMA R18, R49.reuse, R3, R18 ;  /* 0x0000000331127223 */ /* 0x040fe20000000012 */
[----:B------:R-:W-:Y:S01]  /*af20*/  F2FP.TF32.F32.PACK_B R13, R13 ;  /* 0x0000000dff0d723e */ /* 0x000fe200024050ff */
[----:B------:R-:W-:Y:S01]  /*af30*/  FFMA R19, R49, R2, R23 ;  /* 0x0000000231137223 */ /* 0x000fe20000000017 */
[----:B------:R-:W-:Y:S01]  /*af40*/  F2FP.TF32.F32.PACK_B R14, R14 ;  /* 0x0000000eff0e723e */ /* 0x000fe200024050ff */
[C---:B------:R-:W-:Y:S01]  /*af50*/  FMUL R31, R46.reuse, R31 ;  /* 0x0000001f2e1f7220 */ /* 0x040fe20000400000 */
[----:B------:R-:W-:Y:S01]  /*af60*/  F2FP.TF32.F32.PACK_B R15, R15 ;  /* 0x0000000fff0f723e */ /* 0x000fe200024050ff */
[----:B------:R-:W-:Y:S01]  /*af70*/  FMUL R35, R46, R35 ;  /* 0x000000232e237220 */ /* 0x000fe20000400000 */
[----:B------:R-:W-:Y:S02]  /*af80*/  LOP3.LUT R33, R68, 0xffffe000, RZ, 0xc0, !PT ;  /* 0xffffe00044217812 */ /* 0x000fe400078ec0ff */
[----:B------:R-:W-:Y:S01]  /*af90*/  LOP3.LUT R32, R69, 0xffffe000, RZ, 0xc0, !PT ;  /* 0xffffe00045207812 */ /* 0x000fe200078ec0ff */
[----:B------:R2:W-:Y:S01]  /*afa0*/  STS.128 [R125+0x4400], R12 ;  /* 0x0044000c7d007388 */ /* 0x0005e20000000c00 */
[----:B------:R-:W-:Y:S01]  /*afb0*/  LOP3.LUT R0, R70, 0xffffe000, RZ, 0xc0, !PT ;  /* 0xffffe00046007812 */ /* 0x000fe200078ec0ff */
[----:B------:R-:W-:Y:S01]  /*afc0*/  FFMA R20, R49, R33, R20 ;  /* 0x0000002131147223 */ /* 0x000fe20000000014 */
[----:B------:R-:W-:Y:S01]  /*afd0*/  LOP3.LUT R2, R71, 0xffffe000, RZ, 0xc0, !PT ;  /* 0xffffe00047027812 */ /* 0x000fe200078ec0ff */
[C---:B------:R-:W-:Y:S01]  /*afe0*/  FFMA R21, R49.reuse, R32, R21 ;  /* 0x0000002031157223 */ /* 0x040fe20000000015 */
[----:B------:R-:W-:Y:S01]  /*aff0*/  F2FP.TF32.F32.PACK_B R16, R16 ;  /* 0x00000010ff10723e */ /* 0x000fe200024050ff */
[C---:B------:R-:W-:Y:S01]  /*b000*/  FFMA R22, R49.reuse, R0, R22 ;  /* 0x0000000031167223 */ /* 0x040fe20000000016 */
[----:B------:R-:W-:Y:S01]  /*b010*/  F2FP.TF32.F32.PACK_B R17, R17 ;  /* 0x00000011ff11723e */ /* 0x000fe200024050ff */
[----:B------:R-:W-:Y:S01]  /*b020*/  FFMA R23, R49, R2, R27 ;  /* 0x0000000231177223 */ /* 0x000fe2000000001b */
[----:B------:R-:W-:Y:S02]  /*b030*/  F2FP.TF32.F32.PACK_B R18, R18 ;  /* 0x00000012ff12723e */ /* 0x000fe400024050ff */
[----:B------:R-:W-:Y:S02]  /*b040*/  F2FP.TF32.F32.PACK_B R19, R19 ;  /* 0x00000013ff13723e */ /* 0x000fe400024050ff */
[----:B------:R-:W-:Y:S02]  /*b050*/  LOP3.LUT R3, R72, 0xffffe000, RZ, 0xc0, !PT ;  /* 0xffffe00048037812 */ /* 0x000fe400078ec0ff */
[----:B-1----:R-:W-:Y:S01]  /*b060*/  LOP3.LUT R4, R73, 0xffffe000, RZ, 0xc0, !PT ;  /* 0xffffe00049047812 */ /* 0x002fe200078ec0ff */
        /* <DEDUP_REMOVED lines=48> */
[----:B-1----:R-:W-:Y:S04]  /*b370*/  DEPBAR.LE SB0, 0x1 ;  /* 0x000080400000791a */ /* 0x002fe80000000000 */
.L_x_141:
[----:B------:R-:W-:Y:S05]  /*b380*/  BSYNC.RECONVERGENT B0 ;  /* 0x0000000000007941 */ /* 0x000fea0003800200 */
.L_x_140:
        /* <DEDUP_REMOVED lines=12> */
[----:B------:R-:W-:Y:S05]  /*b450*/  @P1 IMAD R5, R62, 0x4000, R129 ;  /* 0x000040003e051824 */ /* 0x000fea00078e0281 */
        /* <DEDUP_REMOVED lines=8> */
.L_x_145:
[----:B------:R-:W-:Y:S05]  /*b4e0*/  BSYNC B0 ;  /* 0x0000000000007941 */ /* 0x000fea0003800000 */
.L_x_144:
[----:B------:R-:W-:Y:S01]  /*b4f0*/  ISETP.NE.AND P0, PT, R132, RZ, PT ;  /* 0x000000ff8400720c */ /* 0x000fe20003f05270 */
[----:B------:R-:W-:Y:S11]  /*b500*/  VIADD R62, R62, 0x1 ;  /* 0x000000013e3e7836 */ /* 0x000ff60000000000 */
[----:B------:R-:W-:Y:S01]  /*b510*/  @!UPT UIADD3 URZ, UPT, UPT, URZ, URZ, URZ ;  /* 0x000000fffffff290 */ /* 0x000fe2000fffe0ff */
[----:B------:R4:W3:Y:S01]  /*b520*/  @P0 LDS.128 R92, [R5+UR48+0x400] ;  /* 0x00040030055c0984 */ /* 0x0008e20008000c00 */
[----:B-1----:R-:W-:Y:S02]  /*b530*/  @P0 IMAD.IADD R0, R63, 0x1, R2 ;  /* 0x000000013f000824 */ /* 0x002fe400078e0202 */
[C---:B------:R-:W-:Y:S01]  /*b540*/  @P0 IMAD.IADD R6, R131.reuse, 0x1, R4 ;  /* 0x0000000183060824 */ /* 0x040fe200078e0204 */
[----:B------:R4:W1:Y:S01]  /*b550*/  @P0 LDS.128 R88, [R3+0x400] ;  /* 0x0004000003580984 */ /* 0x0008620000000c00 */
[C---:B------:R-:W-:Y:S02]  /*b560*/  @P0 IMAD.IADD R7, R131.reuse, 0x1, R2 ;  /* 0x0000000183070824 */ /* 0x040fe400078e0202 */
[----:B--2---:R-:W-:Y:S01]  /*b570*/  @P0 IMAD.IADD R8, R131, 0x1, R0 ;  /* 0x0000000183080824 */ /* 0x004fe200078e0200 */
[----:B------:R4:W2:Y:S04]  /*b580*/  @P0 LDS.128 R84, [R4+0x400] ;  /* 0x0004000004540984 */ /* 0x0008a80000000c00 */
[----:B------:R4:W1:Y:S04]  /*b590*/  @P0 LDS.128 R80, [R6+0x400] ;  /* 0x0004000006500984 */ /* 0x0008680000000c00 */
[----:B------:R4:W1:Y:S04]  /*b5a0*/  @P0 LDS.128 R64, [R2+0x400] ;  /* 0x0004000002400984 */ /* 0x0008680000000c00 */
[----:B------:R4:W1:Y:S04]  /*b5b0*/  @P0 LDS.128 R68, [R7+0x400] ;  /* 0x0004000007440984 */ /* 0x0008680000000c00 */
[----:B------:R4:W1:Y:S04]  /*b5c0*/  @P0 LDS.128 R72, [R0+0x400] ;  /* 0x0004000000480984 */ /* 0x0008680000000c00 */
[----:B------:R4:W1:Y:S01]  /*b5d0*/  @P0 LDS.128 R76, [R8+0x400] ;  /* 0x00040000084c0984 */ /* 0x0008620000000c00 */
[C---:B------:R-:W-:Y:S04]  /*b5e0*/  ISETP.NE.AND P0, PT, R62.reuse, 0x4, PT ;  /* 0x000000043e00780c */ /* 0x040fe80003f05270 */
[----:B------:R-:W-:Y:S02]  /*b5f0*/  SEL R10, RZ, 0x1, P0 ;  /* 0x00000001ff0a7807 */ /* 0x000fe40000000000 */
[----:B------:R-:W-:Y:S02]  /*b600*/  SEL R62, R62, RZ, P0 ;  /* 0x000000ff3e3e7207 */ /* 0x000fe40000000000 */
[----:B------:R-:W-:Y:S02]  /*b610*/  LOP3.LUT R133, R133, R10, RZ, 0x3c, !PT ;  /* 0x0000000a85857212 */ /* 0x000fe400078e3cff */
.L_x_143:
[----:B------:R-:W-:Y:S05]  /*b620*/  BSYNC B1 ;  /* 0x0000000000017941 */ /* 0x000fea0003800000 */
.L_x_142:
[----:B----4-:R-:W-:Y:S05]  /*b630*/  VIADD R3, R48, 0xc0 ;  /* 0x000000c030037836 */ /* 0x010fea0000000000 */
[----:B------:R-:W-:Y:S04]  /*b640*/  SHF.R.U32.HI R3, RZ, 0x15, R3 ;  /* 0x00000015ff037819 */ /* 0x000fe80000011603 */
[----:B------:R-:W-:Y:S11]  /*b650*/  LOP3.LUT P0, RZ, R3, 0x3, R110, 0x48, !PT ;  /* 0x0000000303ff7812 */ /* 0x000ff6000780486e */
[----:B------:R-:W-:Y:S02]  /*b660*/  @!UPT UIADD3 URZ, UPT, UPT, URZ, URZ, URZ ;  /* 0x000000fffffff290 */ /* 0x000fe4000fffe0ff */
[----:B------:R-:W-:Y:S05]  /*b670*/  @!P0 BRA `(.L_x_147) ;  /* 0x0000000000408947 */ /* 0x000fea0003800000 */
[----:B------:R-:W4:Y:S01]  /*b680*/  LDCU.64 UR8, c[0x4][0x70] ;  /* 0x01000e00ff0877ac */ /* 0x000f220008000a00 */
[----:B------:R-:W-:Y:S01]  /*b690*/  MOV R3, 0x0 ;  /* 0x0000000000037802 */ /* 0x000fe20000000f00 */
[----:B--2---:R-:W-:Y:S02]  /*b6a0*/  HFMA2 R12, -RZ, RZ, 0, 5.9604644775390625e-08 ;  /* 0x00000001ff0c7431 */ /* 0x004fe400000001ff */
[----:B------:R-:W-:Y:S02]  /*b6b0*/  IMAD.MOV.U32 R8, RZ, RZ, 0x192 ;  /* 0x00000192ff087424 */ /* 0x000fe400078e00ff */
[----:B------:R-:W-:Y:S01]  /*b6c0*/  IMAD.MOV.U32 R13, RZ, RZ, RZ ;  /* 0x000000ffff0d7224 */ /* 0x000fe200078e00ff */
[----:B------:R-:W2:Y:S01]  /*b6d0*/  LDCU.64 UR6, c[0x4][0x78] ;  /* 0x01000f00ff0677ac */ /* 0x000ea20008000a00 */
[----:B------:R-:W1:Y:S01]  /*b6e0*/  LDC.64 R2, c[0x4][R3] ;  /* 0x0100000003027b82 */ /* 0x000e620000000a00 */
[----:B------:R-:W5:Y:S01]  /*b6f0*/  LDCU.64 UR4, c[0x4][0x10] ;  /* 0x01000200ff0477ac */ /* 0x000f620008000a00 */
[----:B----4-:R-:W-:Y:S01]  /*b700*/  MOV R5, UR9 ;  /* 0x0000000900057c02 */ /* 0x010fe20008000f00 */
[----:B------:R-:W-:Y:S01]  /*b710*/  IMAD.U32 R4, RZ, RZ, UR8 ;  /* 0x00000008ff047e24 */ /* 0x000fe2000f8e00ff */
[----:B--2---:R-:W-:Y:S01]  /*b720*/  MOV R7, UR7 ;  /* 0x0000000700077c02 */ /* 0x004fe20008000f00 */
[----:B------:R-:W-:Y:S01]  /*b730*/  IMAD.U32 R6, RZ, RZ, UR6 ;  /* 0x00000006ff067e24 */ /* 0x000fe2000f8e00ff */
[----:B-----5:R-:W-:Y:S01]  /*b740*/  MOV R11, UR5 ;  /* 0x00000005000b7c02 */ /* 0x020fe20008000f00 */
[----:B------:R-:W-:Y:S02]  /*b750*/  IMAD.U32 R10, RZ, RZ, UR4 ;  /* 0x00000004ff0a7e24 */ /* 0x000fe4000f8e00ff */
[----:B------:R-:W-:Y:S07]  /*b760*/  LEPC R20, `(.L_x_147) ;  /* 0x000000001014794e */ /* 0x000fee0000000000 */
[----:B-1-3--:R-:W-:Y:S05]  /*b770*/  CALL.ABS.NOINC R2 ;  /* 0x0000000002007343 */ /* 0x00afea0003c00000 */
.L_x_147:
[----:B------:R-:W-:Y:S01]  /*b780*/  ISETP.NE.AND P6, PT, R126, RZ, PT ;  /* 0x000000ff7e00720c */ /* 0x000fe20003fc5270 */
[----:B------:R-:W-:Y:S05]  /*b790*/  WARPSYNC.ALL ;  /* 0x0000000000007948 */ /* 0x000fea0003800000 */
[----:B------:R-:W-:Y:S01]  /*b7a0*/  R2UR UR4, R48 ;  /* 0x00000000300472ca */ /* 0x000fe200000e0000 */
[----:B------:R-:W-:Y:S01]  /*b7b0*/  IMAD.U32 R0, RZ, RZ, UR40 ;  /* 0x00000028ff007e24 */ /* 0x000fe2000f8e00ff */
[----:B---3--:R-:W-:Y:S01]  /*b7c0*/  LOP3.LUT R50, R92, 0xffffe000, RZ, 0xc0, !PT ;  /* 0xffffe0005c327812 */ /* 0x008fe200078ec0ff */
[----:B------:R-:W-:Y:S01]  /*b7d0*/  IMAD.U32 R51, RZ, RZ, UR37 ;  /* 0x00000025ff337e24 */ /* 0x000fe2000f8e00ff */
[----:B------:R-:W-:Y:S01]  /*b7e0*/  ISETP.NE.AND P0, PT, R117, RZ, PT ;  /* 0x000000ff7500720c */ /* 0x000fe20003f05270 */
[----:B------:R-:W-:Y:S02]  /*b7f0*/  BSSY.RECONVERGENT B0, `(.L_x_148) ;  /* 0x000009f000007945 */ /* 0x000fe40003800200 */
[----:B------:R-:W-:Y:S05]  /*b800*/  @P6 LEA R0, R0, UR48, 0x3 ;  /* 0x0000003000006c11 */ /* 0x000fea000f8e18ff */
[----:B------:R-:W-:Y:S01]  /*b810*/  @P6 VIADD R0, R0, 0x50 ;  /* 0x0000005000006836 */ /* 0x000fe20000000000 */
[----:B--2---:R-:W2:Y:S04]  /*b820*/  LDTM.x32 R4, tmem[UR4+0xc0] ;  /* 0x0000c004000479ee */ /* 0x004ea800082c0000 */
[----:B------:R-:W-:Y:S01]  /*b830*/  @P6 PRMT R51, R51, 0x654, R0 ;  /* 0x0000065433336816 */ /* 0x000fe20000000000 */
[C---:B--2---:R-:W-:Y:S01]  /*b840*/  FMUL R0, R46.reuse, R4 ;  /* 0x000000042e007220 */ /* 0x044fe20000400000 */
        /* <DEDUP_REMOVED lines=13> */
[----:B-1----:R-:W-:Y:S01]  /*b920*/  LOP3.LUT R50, R89, 0xffffe000, RZ, 0xc0, !PT ;  /* 0xffffe00059327812 */ /* 0x002fe200078ec0ff */
        /* <DEDUP_REMOVED lines=139> */
.L_x_149:
[----:B------:R-:W-:Y:S05]  /*c1e0*/  BSYNC.RECONVERGENT B0 ;  /* 0x0000000000007941 */ /* 0x000fea0003800200 */
.L_x_148:
[----:B------:R-:W-:Y:S01]  /*c1f0*/  BAR.SYNC.DEFER_BLOCKING 0x1, 0x80 ;  /* 0x0042000000007b1d */ /* 0x000fe20000010000 */
[----:B------:R-:W-:Y:S04]  /*c200*/  UIADD3 UR51, UPT, UPT, UR40, 0x1, URZ ;  /* 0x0000000128337890 */ /* 0x000fe8000fffe0ff */
[----:B------:R-:W-:Y:S04]  /*c210*/  UISETP.NE.AND UP0, UPT, UR51, 0x4, UPT ;  /* 0x000000043300788c */ /* 0x000fe8000bf05270 */
[----:B------:R-:W-:Y:S01]  /*c220*/  USEL UR51, UR51, URZ, UP0 ;  /* 0x000000ff33337287 */ /* 0x000fe20008000000 */
[----:B------:R1:W-:Y:S01]  /*c230*/  @P6 SYNCS.ARRIVE.TRANS64.RED.A1T0 RZ, [R51+URZ], RZ ;  /* 0x000000ff33ff69a7 */ /* 0x0003e200081004ff */
[----:B------:R-:W-:Y:S01]  /*c240*/  BSSY B1, `(.L_x_150) ;  /* 0x000001f000017945 */ /* 0x000fe20003800000 */
[----:B------:R-:W3:Y:S02]  /*c250*/  @P6 SYNCS.PHASECHK.TRANS64.TRYWAIT P0, [R0+URZ+0x30], R3 ;  /* 0x00003003000065a7 */ /* 0x000ee400080011ff */
[----:B---3--:R-:W-:Y:S01]  /*c260*/  @P6 SEL R130, RZ, 0x1, !P0 ;  /* 0x00000001ff826807 */ /* 0x008fe20004000000 */
        /* <DEDUP_REMOVED lines=13> */
.L_x_153:
[----:B------:R-:W-:Y:S05]  /*c340*/  BSYNC B0 ;  /* 0x0000000000007941 */ /* 0x000fea0003800000 */
.L_x_152:
[----:B------:R-:W-:Y:S11]  /*c350*/  ISETP.NE.AND P0, PT, R132, RZ, PT ;  /* 0x000000ff8400720c */ /* 0x000ff60003f05270 */
[----:B------:R-:W-:Y:S02]  /*c360*/  @!UPT UIADD3 URZ, UPT, UPT, URZ, URZ, URZ ;  /* 0x000000fffffff290 */ /* 0x000fe4000fffe0ff */
[----:B------:R3:W4:Y:S01]  /*c370*/  @P0 LDS.128 R92, [R62+UR48+0x400] ;  /* 0x000400303e5c0984 */ /* 0x0007220008000c00 */
[----:B-1----:R-:W-:Y:S01]  /*c380*/  @P0 IMAD.IADD R0, R63, 0x1, R4 ;  /* 0x000000013f000824 */ /* 0x002fe200078e0204 */
        /* <DEDUP_REMOVED lines=10> */
.L_x_151:
[----:B------:R-:W-:Y:S05]  /*c430*/  BSYNC B1 ;  /* 0x0000000000017941 */ /* 0x000fea0003800000 */
.L_x_150:
[----:B---3--:R-:W-:Y:S05]  /*c440*/  VIADD R3, R48, 0xe0 ;  /* 0x000000e030037836 */ /* 0x008fea0000000000 */
[----:B------:R-:W-:Y:S04]  /*c450*/  SHF.R.U32.HI R3, RZ, 0x15, R3 ;  /* 0x00000015ff037819 */ /* 0x000fe80000011603 */
[----:B------:R-:W-:Y:S11]  /*c460*/  LOP3.LUT P0, RZ, R3, 0x3, R110, 0x48, !PT ;  /* 0x0000000303ff7812 */ /* 0x000ff6000780486e */
[----:B------:R-:W-:Y:S02]  /*c470*/  @!UPT UIADD3 URZ, UPT, UPT, URZ, URZ, URZ ;  /* 0x000000fffffff290 */ /* 0x000fe4000fffe0ff */
[----:B------:R-:W-:Y:S05]  /*c480*/  @!P0 BRA `(.L_x_155) ;  /* 0x0000000000408947 */ /* 0x000fea0003800000 */
[----:B------:R-:W3:Y:S01]  /*c490*/  LDCU.64 UR8, c[0x4][0x70] ;  /* 0x01000e00ff0877ac */ /* 0x000ee20008000a00 */
[----:B------:R-:W-:Y:S01]  /*c4a0*/  MOV R3, 0x0 ;  /* 0x0000000000037802 */ /* 0x000fe20000000f00 */
[----:B--2---:R-:W-:Y:S02]  /*c4b0*/  HFMA2 R12, -RZ, RZ, 0, 5.9604644775390625e-08 ;  /* 0x00000001ff0c7431 */ /* 0x004fe400000001ff */
[----:B------:R-:W-:Y:S02]  /*c4c0*/  IMAD.MOV.U32 R8, RZ, RZ, 0x192 ;  /* 0x00000192ff087424 */ /* 0x000fe400078e00ff */
[----:B------:R-:W-:Y:S01]  /*c4d0*/  IMAD.MOV.U32 R13, RZ, RZ, RZ ;  /* 0x000000ffff0d7224 */ /* 0x000fe200078e00ff */
[----:B------:R-:W2:Y:S01]  /*c4e0*/  LDCU.64 UR6, c[0x4][0x78] ;  /* 0x01000f00ff0677ac */ /* 0x000ea20008000a00 */
[----:B------:R-:W1:Y:S01]  /*c4f0*/  LDC.64 R2, c[0x4][R3] ;  /* 0x0100000003027b82 */ /* 0x000e620000000a00 */
[----:B------:R-:W5:Y:S01]  /*c500*/  LDCU.64 UR4, c[0x4][0x10] ;  /* 0x01000200ff0477ac */ /* 0x000f620008000a00 */
[----:B---3--:R-:W-:Y:S01]  /*c510*/  MOV R5, UR9 ;  /* 0x0000000900057c02 */ /* 0x008fe20008000f00 */
[----:B------:R-:W-:Y:S01]  /*c520*/  IMAD.U32 R4, RZ, RZ, UR8 ;  /* 0x00000008ff047e24 */ /* 0x000fe2000f8e00ff */
[----:B--2---:R-:W-:Y:S01]  /*c530*/  MOV R7, UR7 ;  /* 0x0000000700077c02 */ /* 0x004fe20008000f00 */
[----:B------:R-:W-:Y:S01]  /*c540*/  IMAD.U32 R6, RZ, RZ, UR6 ;  /* 0x00000006ff067e24 */ /* 0x000fe2000f8e00ff */
[----:B-----5:R-:W-:Y:S01]  /*c550*/  MOV R11, UR5 ;  /* 0x00000005000b7c02 */ /* 0x020fe20008000f00 */
[----:B------:R-:W-:Y:S02]  /*c560*/  IMAD.U32 R10, RZ, RZ, UR4 ;  /* 0x00000004ff0a7e24 */ /* 0x000fe4000f8e00ff */
[----:B------:R-:W-:Y:S07]  /*c570*/  LEPC R20, `(.L_x_155) ;  /* 0x000000001014794e */ /* 0x000fee0000000000 */
[----:B-1--4-:R-:W-:Y:S05]  /*c580*/  CALL.ABS.NOINC R2 ;  /* 0x0000000002007343 */ /* 0x012fea0003c00000 */
.L_x_155:
[----:B------:R-:W-:Y:S01]  /*c590*/  ISETP.NE.AND P0, PT, R117, RZ, PT ;  /* 0x000000ff7500720c */ /* 0x000fe20003f05270 */
[----:B------:R-:W-:Y:S05]  /*c5a0*/  WARPSYNC.ALL ;  /* 0x0000000000007948 */ /* 0x000fea0003800000 */
[----:B------:R-:W-:Y:S01]  /*c5b0*/  R2UR UR4, R48 ;  /* 0x00000000300472ca */ /* 0x000fe200000e0000 */
[----:B------:R-:W-:Y:S01]  /*c5c0*/  BSSY.RECONVERGENT B0, `(.L_x_156) ;  /* 0x00000a0000007945 */ /* 0x000fe20003800200 */
[----:B------:R-:W-:Y:S02]  /*c5d0*/  R2UR UR5, R59 ;  /* 0x000000003b0572ca */ /* 0x000fe400000e0000 */
[----:B----4-:R-:W-:Y:S02]  /*c5e0*/  LOP3.LUT R0, R92, 0xffffe000, RZ, 0xc0, !PT ;  /* 0xffffe0005c007812 */ /* 0x010fe400078ec0ff */
[----:B------:R-:W-:Y:S02]  /*c5f0*/  LOP3.LUT R2, R93, 0xffffe000, RZ, 0xc0, !PT ;  /* 0xffffe0005d027812 */ /* 0x000fe400078ec0ff */
[----:B------:R-:W-:Y:S02]  /*c600*/  LOP3.LUT R3, R94, 0xffffe000, RZ, 0xc0, !PT ;  /* 0xffffe0005e037812 */ /* 0x000fe400078ec0ff */
[----:B------:R-:W-:Y:S02]  /*c610*/  LOP3.LUT R50, R95, 0xffffe000, RZ, 0xc0, !PT ;  /* 0xffffe0005f327812 */ /* 0x000fe400078ec0ff */
[----:B-1----:R-:W-:Y:S01]  /*c620*/  LOP3.LUT R51, R88, 0xffffe000, RZ, 0xc0, !PT ;  /* 0xffffe00058337812 */ /* 0x002fe200078ec0ff */
[----:B--2---:R-:W1:Y:S01]  /*c630*/  LDTM.x32 R4, tmem[UR4+0xe0] ;  /* 0x0000e004000479ee */ /* 0x004e6200082c0000 */
[----:B------:R-:W-:Y:S01]  /*c640*/  LOP3.LUT R52, R89, 0xffffe000, RZ, 0xc0, !PT ;  /* 0xffffe00059347812 */ /* 0x000fe200078ec0ff */
[----:B------:R-:W-:Y:S01]  /*c650*/  UIADD3 UR5, UPT, UPT, UR5, 0xb0, URZ ;  /* 0x000000b005057890 */ /* 0x000fe2000fffe0ff */
[----:B------:R-:W-:Y:S01]  /*c660*/  LOP3.LUT R53, R90, 0xffffe000, RZ, 0xc0, !PT ;  /* 0xffffe0005a357812 */ /* 0x000fe200078ec0ff */
[----:B------:R-:W-:Y:S01]  /*c670*/  NOP ;  /* 0x0000000000007918 */ /* 0x000fe20000000000 */
[----:B------:R-:W-:Y:S01]  /*c680*/  LOP3.LUT R54, R91, 0xffffe000, RZ, 0xc0, !PT ;  /* 0xffffe0005b367812 */ /* 0x000fe200078ec0ff */
[----:B------:R-:W-:Y:S01]  /*c690*/  UPRMT UR5, UR37, 0x654, UR5 ;  /* 0x0000065425057896 */ /* 0x000fe20008000005 */
[----:B------:R-:W-:Y:S02]  /*c6a0*/  LOP3.LUT R55, R84, 0xffffe000, RZ, 0xc0, !PT ;  /* 0xffffe00054377812 */ /* 0x000fe400078ec0ff */
[----:B------:R-:W-:Y:S02]  /*c6b0*/  LOP3.LUT R56, R85, 0xffffe000, RZ, 0xc0, !PT ;  /* 0xffffe00055387812 */ /* 0x000fe400078ec0ff */
[----:B------:R-:W-:Y:S02]  /*c6c0*/  LOP3.LUT R57, R86, 0xffffe000, RZ, 0xc0, !PT ;  /* 0xffffe00056397812 */ /* 0x000fe400078ec0ff */
[----:B------:R-:W-:Y:S02]  /*c6d0*/  LOP3.LUT R58, R87, 0xffffe000, RZ, 0xc0, !PT ;  /* 0xffffe000573a7812 */ /* 0x000fe400078ec0ff */
[----:B------:R-:W-:Y:S01]  /*c6e0*/  LOP3.LUT R59, R80, 0xffffe000, RZ, 0xc0, !PT ;  /* 0xffffe000503b7812 */ /* 0x000fe200078ec0ff */
[----:B-1----:R-:W-:Y:S01]  /*c6f0*/  SYNCS.ARRIVE.TRANS64.RED.A1T0 RZ, [UR5], RZ ;  /* 0x000000ffffff79a7 */ /* 0x002fe20008100405 */
[----:B------:R-:W-:Y:S02]  /*c700*/  LOP3.LUT R60, R81, 0xffffe000, RZ, 0xc0, !PT ;  /* 0xffffe000513c7812 */ /* 0x000fe400078ec0ff */
[----:B------:R-:W-:Y:S02]  /*c710*/  LOP3.LUT R61, R82, 0xffffe000, RZ, 0xc0, !PT ;  /* 0xffffe000523d7812 */ /* 0x000fe400078ec0ff */
[----:B------:R-:W-:Y:S02]  /*c720*/  LOP3.LUT R62, R83, 0xffffe000, RZ, 0xc0, !PT ;  /* 0xffffe000533e7812 */ /* 0x000fe400078ec0ff */
[----:B------:R-:W-:Y:S01]  /*c730*/  LOP3.LUT R63, R64, 0xffffe000, RZ, 0xc0, !PT ;  /* 0xffffe000403f7812 */ /* 0x000fe200078ec0ff */
[C---:B------:R-:W-:Y:S01]  /*c740*/  FMUL R4, R46.reuse, R4 ;  /* 0x000000042e047220 */ /* 0x040fe20000400000 */
[----:B------:R-:W-:Y:S01]  /*c750*/  LOP3.LUT R64, R65, 0xffffe000, RZ, 0xc0, !PT ;  /* 0xffffe00041407812 */ /* 0x000fe200078ec0ff */
[----:B------:R-:W-:Y:S01]  /*c760*/  FMUL R5, R46, R5 ;  /* 0x000000052e057220 */ /* 0x000fe20000400000 */
[----:B------:R-:W-:Y:S01]  /*c770*/  LOP3.LUT R65, R66, 0xffffe000, RZ, 0xc0, !PT ;  /* 0xffffe00042417812 */ /* 0x000fe200078ec0ff */
[C---:B------:R-:W-:Y:S01]  /*c780*/  FMUL R6, R46.reuse, R6 ;  /* 0x000000062e067220 */ /* 0x040fe20000400000 */
[----:B------:R-:W-:Y:S01]  /*c790*/  LOP3.LUT R66, R67, 0xffffe000, RZ, 0xc0, !PT ;  /* 0xffffe00043427812 */ /* 0x000fe200078ec0ff */
[----:B------:R-:W-:Y:S01]  /*c7a0*/  FMUL R7, R46, R7 ;  /* 0x000000072e077220 */ /* 0x000fe20000400000 */
[----:B------:R-:W-:Y:S01]  /*c7b0*/  LOP3.LUT R67, R68, 0xffffe000, RZ, 0xc0, !PT ;  /* 0xffffe00044437812 */ /* 0x000fe200078ec0ff */
[----:B------:R-:W-:Y:S01]  /*c7c0*/  FFMA R4, R49, R0, R4 ;  /* 0x0000000031047223 */ /* 0x000fe20000000004 */
[----:B------:R-:W-:Y:S01]  /*c7d0*/  LOP3.LUT R68, R69, 0xffffe000, RZ, 0xc0, !PT ;  /* 0xffffe00045447812 */ /* 0x000fe200078ec0ff */
[C---:B------:R-:W-:Y:S01]  /*c7e0*/  FFMA R5, R49.reuse, R2, R5 ;  /* 0x0000000231057223 */ /* 0x040fe20000000005 */
[----:B------:R-:W-:Y:S01]  /*c7f0*/  LOP3.LUT R69, R70, 0xffffe000, RZ, 0xc0, !PT ;  /* 0xffffe00046457812 */ /* 0x000fe200078ec0ff */
[C---:B------:R-:W-:Y:S01]  /*c800*/  FFMA R6, R49.reuse, R3, R6 ;  /* 0x0000000331067223 */ /* 0x040fe20000000006 */
[----:B------:R-:W-:Y:S01]  /*c810*/  F2FP.TF32.F32.PACK_B R4, R4 ;  /* 0x00000004ff04723e */ /* 0x000fe200024050ff */
[C---:B------:R-:W-:Y:S01]  /*c820*/  FFMA R7, R49.reuse, R50, R7 ;  /* 0x0000003231077223 */ /* 0x040fe20000000007 */
[----:B------:R-:W-:Y:S01]  /*c830*/  F2FP.TF32.F32.PACK_B R5, R5 ;  /* 0x00000005ff05723e */ /* 0x000fe200024050ff */
        /* <DEDUP_REMOVED lines=9> */
[C---:B------:R-:W-:Y:S01]  /*c8d0*/  FFMA R11, R49.reuse, R54, R11 ;  /* 0x00000036310b7223 */ /* 0x040fe2000000000b */
[----:B------:R1:W-:Y:S01]  /*c8e0*/  STS.128 [R129+UR48+0xc400], R4 ;  /* 0x00c4000481007988 */ /* 0x0003e20008000c30 */
[----:B------:R-:W-:Y:S01]  /*c8f0*/  F2FP.TF32.F32.PACK_B R8, R8 ;  /* 0x00000008ff08723e */ /* 0x000fe200024050ff */
[C---:B------:R-:W-:Y:S01]  /*c900*/  FMUL R12, R46.reuse, R12 ;  /* 0x0000000c2e0c7220 */ /* 0x040fe20000400000 */
[----:B------:R-:W-:Y:S01]  /*c910*/  F2FP.TF32.F32.PACK_B R9, R9 ;  /* 0x00000009ff09723e */ /* 0x000fe200024050ff */
[C---:B------:R-:W-:Y:S01]  /*c920*/  FMUL R13, R46.reuse, R13 ;  /* 0x0000000d2e0d7220 */ /* 0x040fe20000400000 */
[----:B------:R-:W-:Y:S01]  /*c930*/  F2FP.TF32.F32.PACK_B R10, R10 ;  /* 0x0000000aff0a723e */ /* 0x000fe200024050ff */
[C---:B------:R-:W-:Y:S01]  /*c940*/  FMUL R14, R46.reuse, R14 ;  /* 0x0000000e2e0e7220 */ /* 0x040fe20000400000 */
[C---:B------:R-:W-:Y:S01]  /*c950*/  FMUL R15, R46.reuse, R15 ;  /* 0x0000000f2e0f7220 */ /* 0x040fe20000400000 */
[----:B------:R-:W-:Y:S01]  /*c960*/  F2FP.TF32.F32.PACK_B R11, R11 ;  /* 0x0000000bff0b723e */ /* 0x000fe200024050ff */
[C---:B------:R-:W-:Y:S01]  /*c970*/  FFMA R12, R49.reuse, R55, R12 ;  /* 0x00000037310c7223 */ /* 0x040fe2000000000c */
[C---:B------:R-:W-:Y:S01]  /*c980*/  FFMA R13, R49.reuse, R56, R13 ;  /* 0x00000038310d7223 */ /* 0x040fe2000000000d */
[C---:B------:R-:W-:Y:S01]  /*c990*/  FFMA R14, R49.reuse, R57, R14 ;  /* 0x00000039310e7223 */ /* 0x040fe2000000000e */
[C---:B------:R-:W-:Y:S01]  /*c9a0*/  FFMA R15, R49.reuse, R58, R15 ;  /* 0x0000003a310f7223 */ /* 0x040fe2000000000f */
[----:B------:R1:W-:Y:S01]  /*c9b0*/  STS.128 [R128+0xc400], R8 ;  /* 0x00c4000880007388 */ /* 0x0003e20000000c00 */
        /* <DEDUP_REMOVED lines=27> */
[C---:B------:R-:W-:Y:S01]  /*cb70*/  FMUL R24, R46.reuse, R24 ;  /* 0x000000182e187220 */ /* 0x040fe20000400000 */
[----:B------:R-:W-:Y:S01]  /*cb80*/  F2FP.TF32.F32.PACK_B R20, R20 ;  /* 0x00000014ff14723e */ /* 0x000fe200024050ff */
[C---:B------:R-:W-:Y:S01]  /*cb90*/  FMUL R25, R46.reuse, R25 ;  /* 0x000000192e197220 */ /* 0x040fe20000400000 */
[----:B------:R-:W-:Y:S01]  /*cba0*/  F2FP.TF32.F32.PACK_B R21, R21 ;  /* 0x00000015ff15723e */ /* 0x000fe200024050ff */
[C---:B------:R-:W-:Y:S01]  /*cbb0*/  FMUL R26, R46.reuse, R26 ;  /* 0x0000001a2e1a7220 */ /* 0x040fe20000400000 */
[----:B------:R-:W-:Y:S01]  /*cbc0*/  FMUL R27, R46, R27 ;  /* 0x0000001b2e1b7220 */ /* 0x000fe20000400000 */
[----:B------:R-:W-:Y:S01]  /*cbd0*/  F2FP.TF32.F32.PACK_B R22, R22 ;  /* 0x00000016ff16723e */ /* 0x000fe200024050ff */
[C---:B------:R-:W-:Y:S01]  /*cbe0*/  FFMA R24, R49.reuse, R67, R24 ;  /* 0x0000004331187223 */ /* 0x040fe20000000018 */
[----:B------:R-:W-:Y:S01]  /*cbf0*/  F2FP.TF32.F32.PACK_B R23, R23 ;  /* 0x00000017ff17723e */ /* 0x000fe200024050ff */
[C---:B------:R-:W-:Y:S01]  /*cc00*/  FFMA R25, R49.reuse, R68, R25 ;  /* 0x0000004431197223 */ /* 0x040fe20000000019 */
[C---:B------:R-:W-:Y:S01]  /*cc10*/  FFMA R26, R49.reuse, R69, R26 ;  /* 0x00000045311a7223 */ /* 0x040fe2000000001a */
[----:B------:R-:W-:Y:S01]  /*cc20*/  FFMA R27, R49, R70, R27 ;  /* 0x00000046311b7223 */ /* 0x000fe2000000001b */
[----:B------:R-:W-:Y:S01]  /*cc30*/  LOP3.LUT R71, R72, 0xffffe000, RZ, 0xc0, !PT ;  /* 0xffffe00048477812 */ /* 0x000fe200078ec0ff */
        /* <DEDUP_REMOVED lines=56> */
.L_x_157:
[----:B------:R-:W-:Y:S05]  /*cfc0*/  BSYNC.RECONVERGENT B0 ;  /* 0x0000000000007941 */ /* 0x000fea0003800200 */
.L_x_156:
[----:B------:R-:W-:Y:S01]  /*cfd0*/  BAR.SYNC.DEFER_BLOCKING 0x1, 0x80 ;  /* 0x0042000000007b1d */ /* 0x000fe20000010000 */
[----:B------:R-:W-:Y:S01]  /*cfe0*/  UISETP.NE.AND UP0, UPT, UR49, -0x8, UPT ;  /* 0xfffffff83100788c */ /* 0x000fe2000bf05270 */
[----:B------:R-:W-:Y:S08]  /*cff0*/  IADD3 R44, PT, PT, R44, 0x1, RZ ;  /* 0x000000012c2c7810 */ /* 0x000ff00007ffe0ff */
[----:B------:R-:W-:Y:S05]  /*d000*/  BRA.U !UP0, `(.L_x_158) ;  /* 0x0000000108287547 */ /* 0x000fea000b800000 */
[----:B------:R-:W-:Y:S01]  /*d010*/  ISETP.NE.AND P0, PT, R126, RZ, PT ;  /* 0x000000ff7e00720c */ /* 0x000fe20003f05270 */
[----:B------:R-:W-:Y:S01]  /*d020*/  IMAD.U32 R3, RZ, RZ, UR51 ;  /* 0x00000033ff037e24 */ /* 0x000fe2000f8e00ff */
[----:B------:R-:W-:Y:S01]  /*d030*/  UIADD3 UR51, UPT, UPT, UR51, 0x1, URZ ;  /* 0x0000000133337890 */ /* 0x000fe2000fffe0ff */
[----:B------:R-:W-:Y:S03]  /*d040*/  IMAD.U32 R0, RZ, RZ, UR37 ;  /* 0x00000025ff007e24 */ /* 0x000fe6000f8e00ff */
[----:B------:R-:W-:Y:S04]  /*d050*/  UISETP.NE.AND UP0, UPT, UR51, 0x4, UPT ;  /* 0x000000043300788c */ /* 0x000fe8000bf05270 */
[----:B------:R-:W-:Y:S03]  /*d060*/  USEL UR51, UR51, URZ, UP0 ;  /* 0x000000ff33337287 */ /* 0x000fe60008000000 */
[----:B------:R-:W-:Y:S05]  /*d070*/  @P0 LEA R3, R3, UR48, 0x3 ;  /* 0x0000003003030c11 */ /* 0x000fea000f8e18ff */
[----:B------:R-:W-:Y:S05]  /*d080*/  @P0 VIADD R3, R3, 0x50 ;  /* 0x0000005003030836 */ /* 0x000fea0000000000 */
[----:B------:R-:W-:Y:S04]  /*d090*/  @P0 PRMT R0, R0, 0x654, R3 ;  /* 0x0000065400000816 */ /* 0x000fe80000000003 */
[----:B------:R2:W-:Y:S03]  /*d0a0*/  @P0 SYNCS.ARRIVE.TRANS64.RED.A1T0 RZ, [R0+URZ], RZ ;  /* 0x000000ff00ff09a7 */ /* 0x0005e600081004ff */
.L_x_158:
[----:B------:R-:W-:Y:S01]  /*d0b0*/  ISETP.NE.AND P2, PT, R118, RZ, PT ;  /* 0x000000ff7600720c */ /* 0x000fe20003f45270 */
[----:B------:R-:W-:Y:S01]  /*d0c0*/  UIADD3 UR49, UPT, UPT, UR49, 0x8, URZ ;  /* 0x0000000831317890 */ /* 0x000fe2000fffe0ff */
[----:B------:R-:W-:Y:S01]  /*d0d0*/  ISETP.NE.AND P0, PT, R120, 0x2, PT ;  /* 0x000000027800780c */ /* 0x000fe20003f05270 */
[----:B-1----:R-:W-:Y:S01]  /*d0e0*/  IMAD.IADD R20, R43, 0x1, R102 ;  /* 0x000000012b147824 */ /* 0x002fe200078e0266 */
[----:B------:R-:W-:Y:S01]  /*d0f0*/  ISETP.NE.AND P1, PT, R44, 0x2, PT ;  /* 0x000000022c00780c */ /* 0x000fe20003f25270 */
[----:B------:R-:W-:Y:S01]  /*d100*/  IMAD.IADD R21, R45, 0x1, R104 ;  /* 0x000000012d157824 */ /* 0x000fe200078e0268 */
[----:B--2---:R-:W-:Y:S02]  /*d110*/  SEL R0, RZ, 0x1, P0 ;  /* 0x00000001ff007807 */ /* 0x004fe40000000000 */
[----:B------:R-:W-:Y:S02]  /*d120*/  SEL R3, RZ, 0x1, P1 ;  /* 0x00000001ff037807 */ /* 0x000fe40000800000 */
[----:B------:R-:W-:Y:S02]  /*d130*/  LOP3.LUT R113, R113, R0, RZ, 0x3c, !PT ;  /* 0x0000000071717212 */ /* 0x000fe400078e3cff */
[----:B------:R-:W-:Y:S02]  /*d140*/  LOP3.LUT R114, R114, R3, RZ, 0x3c, !PT ;  /* 0x0000000372727212 */ /* 0x000fe400078e3cff */
[----:B------:R-:W-:Y:S02]  /*d150*/  @P2 R2UR UR36, R112 ;  /* 0x00000000702422ca */ /* 0x000fe400000e0000 */
[----:B------:R-:W-:Y:S02]  /*d160*/  SEL R120, R120, RZ, P0 ;  /* 0x000000ff78787207 */ /* 0x000fe40000000000 */
[----:B------:R-:W-:Y:S01]  /*d170*/  SEL R44, R44, RZ, P1 ;  /* 0x000000ff2c2c7207 */ /* 0x000fe20000800000 */
[----:B------:R-:W-:Y:S10]  /*d180*/  @P2 BRA `(.L_x_159) ;  /* 0xffffff7c00c02947 */ /* 0x000ff4000383ffff */
[----:B------:R-:W-:-:S09]  /*d190*/  UISETP.NE.AND UP0, UPT, UR50, URZ, UPT ;  /* 0x000000ff3200728c */ /* 0x000fd2000bf05270 */
[----:B------:R-:W-:Y:S05]  /*d1a0*/  BRA.U !UP0, `(.L_x_160) ;  /* 0x0000000108487547 */ /* 0x000fea000b800000 */
[----:B------:R-:W1:Y:S02]  /*d1b0*/  LDCU.64 UR4, c[0x0][0x890] ;  /* 0x00011200ff0477ac */ /* 0x000e640008000a00 */
[----:B-1----:R-:W-:-:S04]  /*d1c0*/  UISETP.NE.U32.AND UP0, UPT, UR4, URZ, UPT ;  /* 0x000000ff0400728c */ /* 0x002fc8000bf05070 */
[----:B------:R-:W-:-:S09]  /*d1d0*/  UISETP.NE.AND.EX UP0, UPT, UR5, URZ, UPT, UP0 ;  /* 0x000000ff0500728c */ /* 0x000fd2000bf05300 */
[----:B------:R-:W-:Y:S05]  /*d1e0*/  BRA.U UP0, `(.L_x_161) ;  /* 0x00000001000c7547 */ /* 0x000fea000b800000 */
[----:B------:R-:W-:-:S13]  /*d1f0*/  FSETP.NEU.AND P0, PT, R49, RZ, PT ;  /* 0x000000ff3100720b */ /* 0x000fda0003f0d000 */
[----:B------:R-:W-:Y:S05]  /*d200*/  @!P0 EXIT ;  /* 0x000000000000894d */ /* 0x000fea0003800000 */
[----:B------:R-:W-:Y:S05]  /*d210*/  BRA `(.L_x_160) ;  /* 0x00000000002c7947 */ /* 0x000fea0003800000 */
.L_x_161:
[----:B------:R-:W-:Y:S01]  /*d220*/  ISETP.NE.AND P0, PT, R119, RZ, PT ;  /* 0x000000ff7700720c */ /* 0x000fe20003f05270 */
[----:B------:R-:W-:-:S12]  /*d230*/  BSSY.RECONVERGENT B0, `(.L_x_160) ;  /* 0x0000009000007945 */ /* 0x000fd80003800200 */
[----:B------:R-:W-:Y:S05]  /*d240*/  @P0 BRA `(.L_x_162) ;  /* 0x0000000000140947 */ /* 0x000fea0003800000 */
[----:B------:R-:W1:Y:S02]  /*d250*/  LDCU.64 UR4, c[0x0][0x888] ;  /* 0x00011100ff0477ac */ /* 0x000e640008000a00 */
[----:B-1----:R-:W-:-:S04]  /*d260*/  ISETP.NE.U32.AND P0, PT, RZ, UR4, PT ;  /* 0x00000004ff007c0c */ /* 0x002fc8000bf05070 */
[----:B------:R-:W-:-:S13]  /*d270*/  ISETP.NE.AND.EX P0, PT, RZ, UR5, PT, P0 ;  /* 0x00000005ff007c0c */ /* 0x000fda000bf05300 */
[----:B------:R-:W-:Y:S05]  /*d280*/  @!P0 EXIT ;  /* 0x000000000000894d */ /* 0x000fea0003800000 */
[----:B------:R-:W-:Y:S05]  /*d290*/  BRA `(.L_x_163) ;  /* 0x0000000000087947 */ /* 0x000fea0003800000 */
.L_x_162:
[----:B------:R-:W-:-:S13]  /*d2a0*/  FSETP.NEU.AND P0, PT, R49, RZ, PT ;  /* 0x000000ff3100720b */ /* 0x000fda0003f0d000 */
[----:B------:R-:W-:Y:S05]  /*d2b0*/  @!P0 EXIT ;  /* 0x000000000000894d */ /* 0x000fea0003800000 */
.L_x_163:
[----:B------:R-:W-:Y:S05]  /*d2c0*/  BSYNC.RECONVERGENT B0 ;  /* 0x0000000000007941 */ /* 0x000fea0003800200 */
.L_x_160:
[----:B------:R-:W-:Y:S01]  /*d2d0*/  ULEA UR4, UR51, UR48, 0x3 ;  /* 0x0000003033047291 */ /* 0x000fe2000f8e18ff */
[----:B------:R-:W-:-:S04]  /*d2e0*/  DEPBAR.LE SB0, 0x0 ;  /* 0x000080000000791a */ /* 0x000fc80000000000 */
[----:B------:R-:W-:-:S04]  /*d2f0*/  UIADD3 UR4, UPT, UPT, UR4, 0x50, URZ ;  /* 0x0000005004047890 */ /* 0x000fc8000fffe0ff */
[----:B------:R-:W-:-:S09]  /*d300*/  UPRMT UR4, UR37, 0x654, UR4 ;  /* 0x0000065425047896 */ /* 0x000fd20008000004 */
[----:B------:R-:W-:Y:S01]  /*d310*/  SYNCS.ARRIVE.TRANS64.RED.A1T0 RZ, [UR4], RZ ;  /* 0x000000ffffff79a7 */ /* 0x000fe20008100404 */
[----:B------:R-:W-:Y:S05]  /*d320*/  EXIT ;  /* 0x000000000000794d */ /* 0x000fea0003800000 */
.L_x_19:
[----:B--2---:R2:W1:Y:S02]  /*d330*/  SYNCS.PHASECHK.TRANS64.TRYWAIT P0, [R3+URZ+0xd0], R2 ;  /* 0x0000d002030075a7 */ /* 0x00446400080011ff */
[----:B-1----:R-:W-:Y:S05]  /*d340*/  @!P0 NANOSLEEP.SYNCS 0x989680 ;  /* 0x009896800000895d */ /* 0x002fea0003900000 */
[----:B------:R-:W1:Y:S02]  /*d350*/  @!P0 SYNCS.PHASECHK.TRANS64 P0, [R3+URZ+0xd0], R2 ;  /* 0x0000d002030085a7 */ /* 0x000e6400080010ff */
[----:B-1----:R-:W-:Y:S05]  /*d360*/  @!P0 BRA `(.L_x_19) ;  /* 0xfffffffc00f08947 */ /* 0x002fea000383ffff */
[----:B------:R-:W-:Y:S05]  /*d370*/  BRA `(.L_x_164) ;  /* 0xffffff4000847947 */ /* 0x000fea000383ffff */
.L_x_22:
[----:B-1----:R-:W-:-:S07]  /*d380*/  MOV R2, UR33 ;  /* 0x0000002100027c02 */ /* 0x002fce0008000f00 */
.L_x_165:
[----:B-1----:R1:W2:Y:S02]  /*d390*/  SYNCS.PHASECHK.TRANS64.TRYWAIT P0, [R2+URZ+0x18], R5 ;  /* 0x00001805020075a7 */ /* 0x0022a400080011ff */
[----:B--2---:R-:W-:Y:S05]  /*d3a0*/  @!P0 NANOSLEEP.SYNCS 0x989680 ;  /* 0x009896800000895d */ /* 0x004fea0003900000 */
[----:B------:R-:W2:Y:S02]  /*d3b0*/  @!P0 SYNCS.PHASECHK.TRANS64 P0, [R2+URZ+0x18], R5 ;  /* 0x00001805020085a7 */ /* 0x000ea400080010ff */
[----:B--2---:R-:W-:Y:S05]  /*d3c0*/  @!P0 BRA `(.L_x_165) ;  /* 0xfffffffc00f08947 */ /* 0x004fea000383ffff */
[----:B------:R-:W-:Y:S05]  /*d3d0*/  BRA `(.L_x_21) ;  /* 0xffffff4000d47947 */ /* 0x000fea000383ffff */
.L_x_28:
[----:B-1----:R-:W-:-:S07]  /*d3e0*/  MOV R2, UR17 ;  /* 0x0000001100027c02 */ /* 0x002fce0008000f00 */
.L_x_166:
[----:B-1----:R1:W2:Y:S02]  /*d3f0*/  SYNCS.PHASECHK.TRANS64.TRYWAIT P0, [R2+URZ+0x18], R5 ;  /* 0x00001805020075a7 */ /* 0x0022a400080011ff */
[----:B--2---:R-:W-:Y:S05]  /*d400*/  @!P0 NANOSLEEP.SYNCS 0x989680 ;  /* 0x009896800000895d */ /* 0x004fea0003900000 */
[----:B------:R-:W2:Y:S02]  /*d410*/  @!P0 SYNCS.PHASECHK.TRANS64 P0, [R2+URZ+0x18], R5 ;  /* 0x00001805020085a7 */ /* 0x000ea400080010ff */
[----:B--2---:R-:W-:Y:S05]  /*d420*/  @!P0 BRA `(.L_x_166) ;  /* 0xfffffffc00f08947 */ /* 0x004fea000383ffff */
[----:B------:R-:W-:Y:S05]  /*d430*/  BRA `(.L_x_27) ;  /* 0xffffff44007c7947 */ /* 0x000fea000383ffff */
.L_x_32:
[----:B-1----:R1:W2:Y:S02]  /*d440*/  SYNCS.PHASECHK.TRANS64.TRYWAIT P0, [R2+URZ+0x80], R3 ;  /* 0x00008003020075a7 */ /* 0x0022a400080011ff */
[----:B--2---:R-:W-:Y:S05]  /*d450*/  @!P0 NANOSLEEP.SYNCS 0x989680 ;  /* 0x009896800000895d */ /* 0x004fea0003900000 */
[----:B------:R-:W2:Y:S02]  /*d460*/  @!P0 SYNCS.PHASECHK.TRANS64 P0, [R2+URZ+0x80], R3 ;  /* 0x00008003020085a7 */ /* 0x000ea400080010ff */
[----:B--2---:R-:W-:Y:S05]  /*d470*/  @!P0 BRA `(.L_x_32) ;  /* 0xfffffffc00f08947 */ /* 0x004fea000383ffff */
[----:B------:R-:W-:Y:S05]  /*d480*/  BRA `(.L_x_167) ;  /* 0xffffff48000c7947 */ /* 0x000fea000383ffff */
.L_x_36:
[----:B----4-:R-:W-:-:S07]  /*d490*/  MOV R0, UR5 ;  /* 0x0000000500007c02 */ /* 0x010fce0008000f00 */
.L_x_168:
[----:B-1----:R1:W2:Y:S02]  /*d4a0*/  SYNCS.PHASECHK.TRANS64.TRYWAIT P0, [R0+URZ], R3 ;  /* 0x00000003000075a7 */ /* 0x0022a400080011ff */
[----:B--2---:R-:W-:Y:S05]  /*d4b0*/  @!P0 NANOSLEEP.SYNCS 0x989680 ;  /* 0x009896800000895d */ /* 0x004fea0003900000 */
[----:B------:R-:W2:Y:S02]  /*d4c0*/  @!P0 SYNCS.PHASECHK.TRANS64 P0, [R0+URZ], R3 ;  /* 0x00000003000085a7 */ /* 0x000ea400080010ff */
[----:B--2---:R-:W-:Y:S05]  /*d4d0*/  @!P0 BRA `(.L_x_168) ;  /* 0xfffffffc00f08947 */ /* 0x004fea000383ffff */
[----:B------:R-:W-:Y:S05]  /*d4e0*/  BRA `(.L_x_169) ;  /* 0xffffff4c007c7947 */ /* 0x000fea000383ffff */
.L_x_37:
[----:B----4-:R-:W-:-:S07]  /*d4f0*/  MOV R0, UR5 ;  /* 0x0000000500007c02 */ /* 0x010fce0008000f00 */
.L_x_170:
[----:B-1----:R1:W2:Y:S02]  /*d500*/  SYNCS.PHASECHK.TRANS64.TRYWAIT P0, [R0+URZ], R3 ;  /* 0x00000003000075a7 */ /* 0x0022a400080011ff */
[----:B--2---:R-:W-:Y:S05]  /*d510*/  @!P0 NANOSLEEP.SYNCS 0x989680 ;  /* 0x009896800000895d */ /* 0x004fea0003900000 */
[----:B------:R-:W2:Y:S02]  /*d520*/  @!P0 SYNCS.PHASECHK.TRANS64 P0, [R0+URZ], R3 ;  /* 0x00000003000085a7 */ /* 0x000ea400080010ff */
[----:B--2---:R-:W-:Y:S05]  /*d530*/  @!P0 BRA `(.L_x_170) ;  /* 0xfffffffc00f08947 */ /* 0x004fea000383ffff */
[----:B------:R-:W-:Y:S05]  /*d540*/  BRA `(.L_x_171) ;  /* 0xffffff4c00887947 */ /* 0x000fea000383ffff */
.L_x_40:
[----:B-1----:R1:W2:Y:S02]  /*d550*/  SYNCS.PHASECHK.TRANS64.TRYWAIT P0, [R0+URZ+0xc0], R5 ;  /* 0x0000c005000075a7 */ /* 0x0022a400080011ff */
[----:B--2---:R-:W-:Y:S05]  /*d560*/  @!P0 NANOSLEEP.SYNCS 0x989680 ;  /* 0x009896800000895d */ /* 0x004fea0003900000 */
[----:B------:R-:W2:Y:S02]  /*d570*/  @!P0 SYNCS.PHASECHK.TRANS64 P0, [R0+URZ+0xc0], R5 ;  /* 0x0000c005000085a7 */ /* 0x000ea400080010ff */
[----:B--2---:R-:W-:Y:S05]  /*d580*/  @!P0 BRA `(.L_x_40) ;  /* 0xfffffffc00f08947 */ /* 0x004fea000383ffff */
[----:B------:R-:W-:Y:S05]  /*d590*/  BRA `(.L_x_172) ;  /* 0xffffff4c00e47947 */ /* 0x000fea000383ffff */
.L_x_41:
[----:B------:R-:W-:-:S07]  /*d5a0*/  MOV R0, UR5 ;  /* 0x0000000500007c02 */ /* 0x000fce0008000f00 */
.L_x_173:
[----:B-1----:R1:W2:Y:S02]  /*d5b0*/  SYNCS.PHASECHK.TRANS64.TRYWAIT P0, [R0+URZ+0x90], R5 ;  /* 0x00009005000075a7 */ /* 0x0022a400080011ff */
[----:B--2---:R-:W-:Y:S05]  /*d5c0*/  @!P0 NANOSLEEP.SYNCS 0x989680 ;  /* 0x009896800000895d */ /* 0x004fea0003900000 */
[----:B------:R-:W2:Y:S02]  /*d5d0*/  @!P0 SYNCS.PHASECHK.TRANS64 P0, [R0+URZ+0x90], R5 ;  /* 0x00009005000085a7 */ /* 0x000ea400080010ff */
[----:B--2---:R-:W-:Y:S05]  /*d5e0*/  @!P0 BRA `(.L_x_173) ;  /* 0xfffffffc00f08947 */ /* 0x004fea000383ffff */
[----:B------:R-:W-:Y:S05]  /*d5f0*/  BRA `(.L_x_174) ;  /* 0xffffff4c00f47947 */ /* 0x000fea000383ffff */
.L_x_42:
[----:B-1----:R1:W2:Y:S02]  /*d600*/  SYNCS.PHASECHK.TRANS64.TRYWAIT P1, [R0+URZ+0x80], R5 ;  /* 0x00008005000075a7 */ /* 0x0022a400080211ff */
[----:B--2---:R-:W-:Y:S05]  /*d610*/  @!P1 NANOSLEEP.SYNCS 0x989680 ;  /* 0x009896800000995d */ /* 0x004fea0003900000 */
[----:B------:R-:W2:Y:S02]  /*d620*/  @!P1 SYNCS.PHASECHK.TRANS64 P1, [R0+URZ+0x80], R5 ;  /* 0x00008005000095a7 */ /* 0x000ea400080210ff */
[----:B--2---:R-:W-:Y:S05]  /*d630*/  @!P1 BRA `(.L_x_42) ;  /* 0xfffffffc00f09947 */ /* 0x004fea000383ffff */
[----:B------:R-:W-:Y:S05]  /*d640*/  BRA `(.L_x_175) ;  /* 0xffffff5000247947 */ /* 0x000fea000383ffff */
.L_x_45:
[----:B------:R-:W-:-:S07]  /*d650*/  MOV R0, UR5 ;  /* 0x0000000500007c02 */ /* 0x000fce0008000f00 */
.L_x_176:
[----:B-1----:R1:W2:Y:S02]  /*d660*/  SYNCS.PHASECHK.TRANS64.TRYWAIT P0, [R0+URZ+0x90], R3 ;  /* 0x00009003000075a7 */ /* 0x0022a400080011ff */
[----:B--2---:R-:W-:Y:S05]  /*d670*/  @!P0 NANOSLEEP.SYNCS 0x989680 ;  /* 0x009896800000895d */ /* 0x004fea0003900000 */
[----:B------:R-:W2:Y:S02]  /*d680*/  @!P0 SYNCS.PHASECHK.TRANS64 P0, [R0+URZ+0x90], R3 ;  /* 0x00009003000085a7 */ /* 0x000ea400080010ff */
[----:B--2---:R-:W-:Y:S05]  /*d690*/  @!P0 BRA `(.L_x_176) ;  /* 0xfffffffc00f08947 */ /* 0x004fea000383ffff */
[----:B------:R-:W-:Y:S05]  /*d6a0*/  BRA `(.L_x_44) ;  /* 0xffffff5000787947 */ /* 0x000fea000383ffff */
.L_x_52:
[----:B-1----:R1:W2:Y:S02]  /*d6b0*/  SYNCS.PHASECHK.TRANS64.TRYWAIT P1, [R0+URZ+0x80], R5 ;  /* 0x00008005000075a7 */ /* 0x0022a400080211ff */
[----:B--2---:R-:W-:Y:S05]  /*d6c0*/  @!P1 NANOSLEEP.SYNCS 0x989680 ;  /* 0x009896800000995d */ /* 0x004fea0003900000 */
[----:B------:R-:W2:Y:S02]  /*d6d0*/  @!P1 SYNCS.PHASECHK.TRANS64 P1, [R0+URZ+0x80], R5 ;  /* 0x00008005000095a7 */ /* 0x000ea400080210ff */
[----:B--2---:R-:W-:Y:S05]  /*d6e0*/  @!P1 BRA `(.L_x_52) ;  /* 0xfffffffc00f09947 */ /* 0x004fea000383ffff */
[----:B------:R-:W-:Y:S05]  /*d6f0*/  BRA `(.L_x_177) ;  /* 0xffffff5400e87947 */ /* 0x000fea000383ffff */
.L_x_53:
[----:B------:R-:W-:-:S07]  /*d700*/  MOV R3, UR7 ;  /* 0x0000000700037c02 */ /* 0x000fce0008000f00 */
.L_x_178:
[----:B-1----:R1:W2:Y:S02]  /*d710*/  SYNCS.PHASECHK.TRANS64.TRYWAIT P0, [R3+URZ+0xb0], R0 ;  /* 0x0000b000030075a7 */ /* 0x0022a400080011ff */
[----:B--2---:R-:W-:Y:S05]  /*d720*/  @!P0 NANOSLEEP.SYNCS 0x989680 ;  /* 0x009896800000895d */ /* 0x004fea0003900000 */
[----:B------:R-:W2:Y:S02]  /*d730*/  @!P0 SYNCS.PHASECHK.TRANS64 P0, [R3+URZ+0xb0], R0 ;  /* 0x0000b000030085a7 */ /* 0x000ea400080010ff */
[----:B--2---:R-:W-:Y:S05]  /*d740*/  @!P0 BRA `(.L_x_178) ;  /* 0xfffffffc00f08947 */ /* 0x004fea000383ffff */
[----:B------:R-:W-:Y:S05]  /*d750*/  BRA `(.L_x_179) ;  /* 0xffffff5800207947 */ /* 0x000fea000383ffff */
.L_x_56:
[----:B------:R-:W-:Y:S07]  /*d760*/  MOV R0, UR6 ;  /* 0x0000000600007c02 */ /* 0x000fee0008000f00 */
.L_x_180:
[----:B-1----:R1:W2:Y:S02]  /*d770*/  SYNCS.PHASECHK.TRANS64.TRYWAIT P0, [R0+URZ], R3 ;  /* 0x00000003000075a7 */ /* 0x0022a400080011ff */
[----:B--2---:R-:W-:Y:S05]  /*d780*/  @!P0 NANOSLEEP.SYNCS 0x989680 ;  /* 0x009896800000895d */ /* 0x004fea0003900000 */
[----:B------:R-:W2:Y:S02]  /*d790*/  @!P0 SYNCS.PHASECHK.TRANS64 P0, [R0+URZ], R3 ;  /* 0x00000003000085a7 */ /* 0x000ea400080010ff */
[----:B--2---:R-:W-:Y:S05]  /*d7a0*/  @!P0 BRA `(.L_x_180) ;  /* 0xfffffffc00f08947 */ /* 0x004fea000383ffff */
[----:B------:R-:W-:Y:S05]  /*d7b0*/  BRA `(.L_x_55) ;  /* 0xffffff58003c7947 */ /* 0x000fea000383ffff */
.L_x_59:
[----:B------:R-:W-:-:S07]  /*d7c0*/  MOV R0, UR6 ;  /* 0x0000000600007c02 */ /* 0x000fce0008000f00 */
.L_x_181:
[----:B--2---:R2:W4:Y:S02]  /*d7d0*/  SYNCS.PHASECHK.TRANS64.TRYWAIT P0, [R0+URZ], R3 ;  /* 0x00000003000075a7 */ /* 0x00452400080011ff */
[----:B----4-:R-:W-:Y:S05]  /*d7e0*/  @!P0 NANOSLEEP.SYNCS 0x989680 ;  /* 0x009896800000895d */ /* 0x010fea0003900000 */
[----:B------:R-:W4:Y:S02]  /*d7f0*/  @!P0 SYNCS.PHASECHK.TRANS64 P0, [R0+URZ], R3 ;  /* 0x00000003000085a7 */ /* 0x000f2400080010ff */
[----:B----4-:R-:W-:Y:S05]  /*d800*/  @!P0 BRA `(.L_x_181) ;  /* 0xfffffffc00f08947 */ /* 0x010fea000383ffff */
[----:B------:R-:W-:Y:S05]  /*d810*/  BRA `(.L_x_182) ;  /* 0xffffff5c00187947 */ /* 0x000fea000383ffff */
.L_x_60:
[----:B------:R-:W-:-:S07]  /*d820*/  MOV R0, UR7 ;  /* 0x0000000700007c02 */ /* 0x000fce0008000f00 */
.L_x_183:
[----:B-1----:R1:W2:Y:S02]  /*d830*/  SYNCS.PHASECHK.TRANS64.TRYWAIT P0, [R0+URZ], R3 ;  /* 0x00000003000075a7 */ /* 0x0022a400080011ff */
[----:B--2---:R-:W-:Y:S05]  /*d840*/  @!P0 NANOSLEEP.SYNCS 0x989680 ;  /* 0x009896800000895d */ /* 0x004fea0003900000 */
[----:B------:R-:W2:Y:S02]  /*d850*/  @!P0 SYNCS.PHASECHK.TRANS64 P0, [R0+URZ], R3 ;  /* 0x00000003000085a7 */ /* 0x000ea400080010ff */
[----:B--2---:R-:W-:Y:S05]  /*d860*/  @!P0 BRA `(.L_x_183) ;  /* 0xfffffffc00f08947 */ /* 0x004fea000383ffff */
[----:B------:R-:W-:Y:S05]  /*d870*/  BRA `(.L_x_184) ;  /* 0xffffff5c00247947 */ /* 0x000fea000383ffff */
.L_x_65:
[----:B--2---:R2:W3:Y:S02]  /*d880*/  SYNCS.PHASECHK.TRANS64.TRYWAIT P0, [R0+URZ+0x80], R3 ;  /* 0x00008003000075a7 */ /* 0x0044e400080011ff */
[----:B---3--:R-:W-:Y:S05]  /*d890*/  @!P0 NANOSLEEP.SYNCS 0x989680 ;  /* 0x009896800000895d */ /* 0x008fea0003900000 */
[----:B------:R-:W3:Y:S02]  /*d8a0*/  @!P0 SYNCS.PHASECHK.TRANS64 P0, [R0+URZ+0x80], R3 ;  /* 0x00008003000085a7 */ /* 0x000ee400080010ff */
[----:B---3--:R-:W-:Y:S05]  /*d8b0*/  @!P0 BRA `(.L_x_65) ;  /* 0xfffffffc00f08947 */ /* 0x008fea000383ffff */
[----:B------:R-:W-:Y:S05]  /*d8c0*/  BRA `(.L_x_185) ;  /* 0xffffff6000287947 */ /* 0x000fea000383ffff */
.L_x_68:
[----:B------:R-:W-:Y:S07]  /*d8d0*/  MOV R0, UR7 ;  /* 0x0000000700007c02 */ /* 0x000fee0008000f00 */
.L_x_186:
[----:B--2---:R2:W3:Y:S02]  /*d8e0*/  SYNCS.PHASECHK.TRANS64.TRYWAIT P0, [R0+URZ+0x78], R3 ;  /* 0x00007803000075a7 */ /* 0x0044e400080011ff */
[----:B---3--:R-:W-:Y:S05]  /*d8f0*/  @!P0 NANOSLEEP.SYNCS 0x989680 ;  /* 0x009896800000895d */ /* 0x008fea0003900000 */
[----:B------:R-:W3:Y:S02]  /*d900*/  @!P0 SYNCS.PHASECHK.TRANS64 P0, [R0+URZ+0x78], R3 ;  /* 0x00007803000085a7 */ /* 0x000ee400080010ff */
[----:B---3--:R-:W-:Y:S05]  /*d910*/  @!P0 BRA `(.L_x_186) ;  /* 0xfffffffc00f08947 */ /* 0x008fea000383ffff */
[----:B------:R-:W-:Y:S05]  /*d920*/  BRA `(.L_x_67) ;  /* 0xffffff6400087947 */ /* 0x000fea000383ffff */
.L_x_71:
[----:B------:R-:W-:Y:S07]  /*d930*/  MOV R3, UR7 ;  /* 0x0000000700037c02 */ /* 0x000fee0008000f00 */
.L_x_187:
[----:B-1----:R1:W2:Y:S02]  /*d940*/  SYNCS.PHASECHK.TRANS64.TRYWAIT P0, [R3+URZ+0x50], R12 ;  /* 0x0000500c030075a7 */ /* 0x0022a400080011ff */
[----:B--2---:R-:W-:Y:S05]  /*d950*/  @!P0 NANOSLEEP.SYNCS 0x989680 ;  /* 0x009896800000895d */ /* 0x004fea0003900000 */
[----:B------:R-:W2:Y:S02]  /*d960*/  @!P0 SYNCS.PHASECHK.TRANS64 P0, [R3+URZ+0x50], R12 ;  /* 0x0000500c030085a7 */ /* 0x000ea400080010ff */
[----:B--2---:R-:W-:Y:S05]  /*d970*/  @!P0 BRA `(.L_x_187) ;  /* 0xfffffffc00f08947 */ /* 0x004fea000383ffff */
[----:B------:R-:W-:Y:S05]  /*d980*/  BRA `(.L_x_188) ;  /* 0xffffff6400847947 */ /* 0x000fea000383ffff */
.L_x_72:
[----:B-1----:R-:W-:Y:S07]  /*d990*/  MOV R3, UR7 ;  /* 0x0000000700037c02 */ /* 0x002fee0008000f00 */
.L_x_189:
[----:B-1----:R1:W2:Y:S02]  /*d9a0*/  SYNCS.PHASECHK.TRANS64.TRYWAIT P0, [R3+URZ+0x58], R12 ;  /* 0x0000580c030075a7 */ /* 0x0022a400080011ff */
[----:B--2---:R-:W-:Y:S05]  /*d9b0*/  @!P0 NANOSLEEP.SYNCS 0x989680 ;  /* 0x009896800000895d */ /* 0x004fea0003900000 */
[----:B------:R-:W2:Y:S02]  /*d9c0*/  @!P0 SYNCS.PHASECHK.TRANS64 P0, [R3+URZ+0x58], R12 ;  /* 0x0000580c030085a7 */ /* 0x000ea400080010ff */
[----:B--2---:R-:W-:Y:S05]  /*d9d0*/  @!P0 BRA `(.L_x_189) ;  /* 0xfffffffc00f08947 */ /* 0x004fea000383ffff */
[----:B------:R-:W-:Y:S05]  /*d9e0*/  BRA `(.L_x_190) ;  /* 0xffffff6400c47947 */ /* 0x000fea000383ffff */
.L_x_73:
[----:B-1----:R-:W-:Y:S07]  /*d9f0*/  MOV R3, UR7 ;  /* 0x0000000700037c02 */ /* 0x002fee0008000f00 */
.L_x_191:
[----:B-1----:R1:W2:Y:S02]  /*da00*/  SYNCS.PHASECHK.TRANS64.TRYWAIT P0, [R3+URZ+0x60], R12 ;  /* 0x0000600c030075a7 */ /* 0x0022a400080011ff */
[----:B--2---:R-:W-:Y:S05]  /*da10*/  @!P0 NANOSLEEP.SYNCS 0x989680 ;  /* 0x009896800000895d */ /* 0x004fea0003900000 */
[----:B------:R-:W2:Y:S02]  /*da20*/  @!P0 SYNCS.PHASECHK.TRANS64 P0, [R3+URZ+0x60], R12 ;  /* 0x0000600c030085a7 */ /* 0x000ea400080010ff */
[----:B--2---:R-:W-:Y:S05]  /*da30*/  @!P0 BRA `(.L_x_191) ;  /* 0xfffffffc00f08947 */ /* 0x004fea000383ffff */
[----:B------:R-:W-:Y:S05]  /*da40*/  BRA `(.L_x_192) ;  /* 0xffffff6800087947 */ /* 0x000fea000383ffff */
.L_x_74:
[----:B-1----:R-:W-:Y:S07]  /*da50*/  MOV R3, UR7 ;  /* 0x0000000700037c02 */ /* 0x002fee0008000f00 */
.L_x_193:
[----:B-1----:R1:W2:Y:S02]  /*da60*/  SYNCS.PHASECHK.TRANS64.TRYWAIT P0, [R3+URZ+0x68], R12 ;  /* 0x0000680c030075a7 */ /* 0x0022a400080011ff */
[----:B--2---:R-:W-:Y:S05]  /*da70*/  @!P0 NANOSLEEP.SYNCS 0x989680 ;  /* 0x009896800000895d */ /* 0x004fea0003900000 */
[----:B------:R-:W2:Y:S02]  /*da80*/  @!P0 SYNCS.PHASECHK.TRANS64 P0, [R3+URZ+0x68], R12 ;  /* 0x0000680c030085a7 */ /* 0x000ea400080010ff */
[----:B--2---:R-:W-:Y:S05]  /*da90*/  @!P0 BRA `(.L_x_193) ;  /* 0xfffffffc00f08947 */ /* 0x004fea000383ffff */
[----:B------:R-:W-:Y:S05]  /*daa0*/  BRA `(.L_x_194) ;  /* 0xffffff6800507947 */ /* 0x000fea000383ffff */
.L_x_75:
[----:B-1----:R-:W-:Y:S07]  /*dab0*/  MOV R3, UR7 ;  /* 0x0000000700037c02 */ /* 0x002fee0008000f00 */
.L_x_195:
[----:B-1----:R1:W2:Y:S02]  /*dac0*/  SYNCS.PHASECHK.TRANS64.TRYWAIT P0, [R3+URZ+0x50], R20 ;  /* 0x00005014030075a7 */ /* 0x0022a400080011ff */
[----:B--2---:R-:W-:Y:S05]  /*dad0*/  @!P0 NANOSLEEP.SYNCS 0x989680 ;  /* 0x009896800000895d */ /* 0x004fea0003900000 */
[----:B------:R-:W2:Y:S02]  /*dae0*/  @!P0 SYNCS.PHASECHK.TRANS64 P0, [R3+URZ+0x50], R20 ;  /* 0x00005014030085a7 */ /* 0x000ea400080010ff */
[----:B--2---:R-:W-:Y:S05]  /*daf0*/  @!P0 BRA `(.L_x_195) ;  /* 0xfffffffc00f08947 */ /* 0x004fea000383ffff */
[----:B------:R-:W-:Y:S05]  /*db00*/  BRA `(.L_x_196) ;  /* 0xffffff68009c7947 */ /* 0x000fea000383ffff */
.L_x_76:
[----:B-1----:R-:W-:Y:S07]  /*db10*/  MOV R3, UR7 ;  /* 0x0000000700037c02 */ /* 0x002fee0008000f00 */
.L_x_197:
[----:B-1----:R1:W2:Y:S02]  /*db20*/  SYNCS.PHASECHK.TRANS64.TRYWAIT P0, [R3+URZ+0x58], R20 ;  /* 0x00005814030075a7 */ /* 0x0022a400080011ff */
[----:B--2---:R-:W-:Y:S05]  /*db30*/  @!P0 NANOSLEEP.SYNCS 0x989680 ;  /* 0x009896800000895d */ /* 0x004fea0003900000 */
[----:B------:R-:W2:Y:S02]  /*db40*/  @!P0 SYNCS.PHASECHK.TRANS64 P0, [R3+URZ+0x58], R20 ;  /* 0x00005814030085a7 */ /* 0x000ea400080010ff */
[----:B--2---:R-:W-:Y:S05]  /*db50*/  @!P0 BRA `(.L_x_197) ;  /* 0xfffffffc00f08947 */ /* 0x004fea000383ffff */
[----:B------:R-:W-:Y:S05]  /*db60*/  BRA `(.L_x_198) ;  /* 0xffffff6800e47947 */ /* 0x000fea000383ffff */
.L_x_77:
[----:B-1----:R-:W-:Y:S07]  /*db70*/  MOV R3, UR7 ;  /* 0x0000000700037c02 */ /* 0x002fee0008000f00 */
.L_x_199:
[----:B-1----:R1:W2:Y:S02]  /*db80*/  SYNCS.PHASECHK.TRANS64.TRYWAIT P0, [R3+URZ+0x60], R20 ;  /* 0x00006014030075a7 */ /* 0x0022a400080011ff */
[----:B--2---:R-:W-:Y:S05]  /*db90*/  @!P0 NANOSLEEP.SYNCS 0x989680 ;  /* 0x009896800000895d */ /* 0x004fea0003900000 */
[----:B------:R-:W2:Y:S02]  /*dba0*/  @!P0 SYNCS.PHASECHK.TRANS64 P0, [R3+URZ+0x60], R20 ;  /* 0x00006014030085a7 */ /* 0x000ea400080010ff */
[----:B--2---:R-:W-:Y:S05]  /*dbb0*/  @!P0 BRA `(.L_x_199) ;  /* 0xfffffffc00f08947 */ /* 0x004fea000383ffff */
[----:B------:R-:W-:Y:S05]  /*dbc0*/  BRA `(.L_x_200) ;  /* 0xffffff6c002c7947 */ /* 0x000fea000383ffff */
.L_x_78:
[----:B------:R-:W-:Y:S07]  /*dbd0*/  MOV R3, UR7 ;  /* 0x0000000700037c02 */ /* 0x000fee0008000f00 */
.L_x_201:
[----:B-1----:R1:W2:Y:S02]  /*dbe0*/  SYNCS.PHASECHK.TRANS64.TRYWAIT P0, [R3+URZ+0x68], R20 ;  /* 0x00006814030075a7 */ /* 0x0022a400080011ff */
[----:B--2---:R-:W-:Y:S05]  /*dbf0*/  @!P0 NANOSLEEP.SYNCS 0x989680 ;  /* 0x009896800000895d */ /* 0x004fea0003900000 */
[----:B------:R-:W2:Y:S02]  /*dc00*/  @!P0 SYNCS.PHASECHK.TRANS64 P0, [R3+URZ+0x68], R20 ;  /* 0x00006814030085a7 */ /* 0x000ea400080010ff */
[----:B--2---:R-:W-:Y:S05]  /*dc10*/  @!P0 BRA `(.L_x_201) ;  /* 0xfffffffc00f08947 */ /* 0x004fea000383ffff */
[----:B------:R-:W-:Y:S05]  /*dc20*/  BRA `(.L_x_202) ;  /* 0xffffff6c00b47947 */ /* 0x000fea000383ffff */
.L_x_80:
[----:B------:R-:W-:-:S07]  /*dc30*/  MOV R3, UR7 ;  /* 0x0000000700037c02 */ /* 0x000fce0008000f00 */
.L_x_203:
[----:B-1----:R1:W3:Y:S02]  /*dc40*/  SYNCS.PHASECHK.TRANS64.TRYWAIT P0, [R3+URZ+0x50], R12 ;  /* 0x0000500c030075a7 */ /* 0x0022e400080011ff */
[----:B---3--:R-:W-:Y:S05]  /*dc50*/  @!P0 NANOSLEEP.SYNCS 0x989680 ;  /* 0x009896800000895d */ /* 0x008fea0003900000 */
[----:B------:R-:W3:Y:S02]  /*dc60*/  @!P0 SYNCS.PHASECHK.TRANS64 P0, [R3+URZ+0x50], R12 ;  /* 0x0000500c030085a7 */ /* 0x000ee400080010ff */
[----:B---3--:R-:W-:Y:S05]  /*dc70*/  @!P0 BRA `(.L_x_203) ;  /* 0xfffffffc00f08947 */ /* 0x008fea000383ffff */
[----:B------:R-:W-:Y:S05]  /*dc80*/  BRA `(.L_x_204) ;  /* 0xffffff70001c7947 */ /* 0x000fea000383ffff */
.L_x_81:
[----:B-1----:R-:W-:-:S07]  /*dc90*/  MOV R3, UR7 ;  /* 0x0000000700037c02 */ /* 0x002fce0008000f00 */
.L_x_205:
[----:B-1----:R1:W3:Y:S02]  /*dca0*/  SYNCS.PHASECHK.TRANS64.TRYWAIT P0, [R3+URZ+0x58], R12 ;  /* 0x0000580c030075a7 */ /* 0x0022e400080011ff */
[----:B---3--:R-:W-:Y:S05]  /*dcb0*/  @!P0 NANOSLEEP.SYNCS 0x989680 ;  /* 0x009896800000895d */ /* 0x008fea0003900000 */
[----:B------:R-:W3:Y:S02]  /*dcc0*/  @!P0 SYNCS.PHASECHK.TRANS64 P0, [R3+URZ+0x58], R12 ;  /* 0x0000580c030085a7 */ /* 0x000ee400080010ff */
[----:B---3--:R-:W-:Y:S05]  /*dcd0*/  @!P0 BRA `(.L_x_205) ;  /* 0xfffffffc00f08947 */ /* 0x008fea000383ffff */
[----:B------:R-:W-:Y:S05]  /*dce0*/  BRA `(.L_x_206) ;  /* 0xffffff70000c7947 */ /* 0x000fea000383ffff */
.L_x_82:
[----:B-1----:R-:W-:-:S07]  /*dcf0*/  MOV R3, UR7 ;  /* 0x0000000700037c02 */ /* 0x002fce0008000f00 */
.L_x_207:
[----:B-1----:R1:W3:Y:S02]  /*dd00*/  SYNCS.PHASECHK.TRANS64.TRYWAIT P0, [R3+URZ+0x60], R12 ;  /* 0x0000600c030075a7 */ /* 0x0022e400080011ff */
[----:B---3--:R-:W-:Y:S05]  /*dd10*/  @!P0 NANOSLEEP.SYNCS 0x989680 ;  /* 0x009896800000895d */ /* 0x008fea0003900000 */
[----:B------:R-:W3:Y:S02]  /*dd20*/  @!P0 SYNCS.PHASECHK.TRANS64 P0, [R3+URZ+0x60], R12 ;  /* 0x0000600c030085a7 */ /* 0x000ee400080010ff */
[----:B---3--:R-:W-:Y:S05]  /*dd30*/  @!P0 BRA `(.L_x_207) ;  /* 0xfffffffc00f08947 */ /* 0x008fea000383ffff */
[----:B------:R-:W-:Y:S05]  /*dd40*/  BRA `(.L_x_208) ;  /* 0xffffff7000007947 */ /* 0x000fea000383ffff */
.L_x_84:
[----:B--2---:R2:W4:Y:S02]  /*dd50*/  SYNCS.PHASECHK.TRANS64.TRYWAIT P0, [R0+URZ+0x80], R3 ;  /* 0x00008003000075a7 */ /* 0x00452400080011ff */
[----:B----4-:R-:W-:Y:S05]  /*dd60*/  @!P0 NANOSLEEP.SYNCS 0x989680 ;  /* 0x009896800000895d */ /* 0x010fea0003900000 */
[----:B------:R-:W4:Y:S02]  /*dd70*/  @!P0 SYNCS.PHASECHK.TRANS64 P0, [R0+URZ+0x80], R3 ;  /* 0x00008003000085a7 */ /* 0x000f2400080010ff */
[----:B----4-:R-:W-:Y:S05]  /*dd80*/  @!P0 BRA `(.L_x_84) ;  /* 0xfffffffc00f08947 */ /* 0x010fea000383ffff */
[----:B------:R-:W-:Y:S05]  /*dd90*/  BRA `(.L_x_209) ;  /* 0xffffff7000d07947 */ /* 0x000fea000383ffff */
.L_x_95:
[----:B-1----:R-:W-:Y:S04]  /*dda0*/  MOV R2, UR48 ;  /* 0x0000003000027c02 */ /* 0x002fe80008000f00 */
[----:B------:R1:W3:Y:S03]  /*ddb0*/  SYNCS.PHASECHK.TRANS64.TRYWAIT P1, [R2+URZ+0x30], R3 ;  /* 0x00003003020075a7 */ /* 0x0002e600080211ff */
[----:B---3--:R-:W-:Y:S05]  /*ddc0*/  @!P1 NANOSLEEP.SYNCS 0x989680 ;  /* 0x009896800000995d */ /* 0x008fea0003900000 */
[----:B------:R-:W3:Y:S02]  /*ddd0*/  @!P1 SYNCS.PHASECHK.TRANS64 P1, [R2+URZ+0x30], R3 ;  /* 0x00003003020095a7 */ /* 0x000ee400080210ff */
[----:B---3--:R-:W-:Y:S05]  /*dde0*/  @!P1 BRA `(.L_x_95) ;  /* 0xfffffffc00ec9947 */ /* 0x008fea000383ffff */
[----:B------:R-:W-:Y:S05]  /*ddf0*/  BRA `(.L_x_94) ;  /* 0xffffff80004c7947 */ /* 0x000fea000383ffff */
.L_x_97:
[----:B-1----:R1:W4:Y:S02]  /*de00*/  SYNCS.PHASECHK.TRANS64.TRYWAIT P0, [R59+URZ+0xa0], R0 ;  /* 0x0000a0003b0075a7 */ /* 0x00232400080011ff */
[----:B----4-:R-:W-:Y:S05]  /*de10*/  @!P0 NANOSLEEP.SYNCS 0x989680 ;  /* 0x009896800000895d */ /* 0x010fea0003900000 */
[----:B------:R-:W4:Y:S02]  /*de20*/  @!P0 SYNCS.PHASECHK.TRANS64 P0, [R59+URZ+0xa0], R0 ;  /* 0x0000a0003b0085a7 */ /* 0x000f2400080010ff */
[----:B----4-:R-:W-:Y:S05]  /*de30*/  @!P0 BRA `(.L_x_97) ;  /* 0xfffffffc00f08947 */ /* 0x010fea000383ffff */
[----:B------:R-:W-:Y:S05]  /*de40*/  BRA `(.L_x_96) ;  /* 0xffffff8000847947 */ /* 0x000fea000383ffff */
.L_x_106:
[----:B-1----:R1:W2:Y:S02]  /*de50*/  SYNCS.PHASECHK.TRANS64.TRYWAIT P0, [R3+URZ+0x30], R0 ;  /* 0x00003000030075a7 */ /* 0x0022a400080011ff */
[----:B--2---:R-:W-:Y:S05]  /*de60*/  @!P0 NANOSLEEP.SYNCS 0x989680 ;  /* 0x009896800000895d */ /* 0x004fea0003900000 */
[----:B------:R-:W2:Y:S02]  /*de70*/  @!P0 SYNCS.PHASECHK.TRANS64 P0, [R3+URZ+0x30], R0 ;  /* 0x00003000030085a7 */ /* 0x000ea400080010ff */
[----:B--2---:R-:W-:Y:S05]  /*de80*/  @!P0 BRA `(.L_x_106) ;  /* 0xfffffffc00f08947 */ /* 0x004fea000383ffff */
[----:B------:R-:W-:Y:S05]  /*de90*/  BRA `(.L_x_105) ;  /* 0xffffff8c00b07947 */ /* 0x000fea000383ffff */
.L_x_114:
[----:B-1----:R1:W2:Y:S02]  /*dea0*/  SYNCS.PHASECHK.TRANS64.TRYWAIT P0, [R134+URZ+0x30], R5 ;  /* 0x00003005860075a7 */ /* 0x0022a400080011ff */
[----:B--2---:R-:W-:Y:S05]  /*deb0*/  @!P0 NANOSLEEP.SYNCS 0x989680 ;  /* 0x009896800000895d */ /* 0x004fea0003900000 */
[----:B------:R-:W2:Y:S02]  /*dec0*/  @!P0 SYNCS.PHASECHK.TRANS64 P0, [R134+URZ+0x30], R5 ;  /* 0x00003005860085a7 */ /* 0x000ea400080010ff */
[----:B--2---:R-:W-:Y:S05]  /*ded0*/  @!P0 BRA `(.L_x_114) ;  /* 0xfffffffc00f08947 */ /* 0x004fea000383ffff */
[----:B------:R-:W-:Y:S05]  /*dee0*/  BRA `(.L_x_113) ;  /* 0xffffff9c00247947 */ /* 0x000fea000383ffff */
.L_x_122:
[----:B-1----:R1:W2:Y:S02]  /*def0*/  SYNCS.PHASECHK.TRANS64.TRYWAIT P0, [R134+URZ+0x30], R5 ;  /* 0x00003005860075a7 */ /* 0x0022a400080011ff */
[----:B--2---:R-:W-:Y:S05]  /*df00*/  @!P0 NANOSLEEP.SYNCS 0x989680 ;  /* 0x009896800000895d */ /* 0x004fea0003900000 */
[----:B------:R-:W2:Y:S02]  /*df10*/  @!P0 SYNCS.PHASECHK.TRANS64 P0, [R134+URZ+0x30], R5 ;  /* 0x00003005860085a7 */ /* 0x000ea400080010ff */
[----:B--2---:R-:W-:Y:S05]  /*df20*/  @!P0 BRA `(.L_x_122) ;  /* 0xfffffffc00f08947 */ /* 0x004fea000383ffff */
[----:B------:R-:W-:Y:S05]  /*df30*/  BRA `(.L_x_121) ;  /* 0xffffffa8009c7947 */ /* 0x000fea000383ffff */
.L_x_130:
[----:B-1----:R1:W2:Y:S02]  /*df40*/  SYNCS.PHASECHK.TRANS64.TRYWAIT P0, [R135+URZ+0x30], R6 ;  /* 0x00003006870075a7 */ /* 0x0022a400080011ff */
[----:B--2---:R-:W-:Y:S05]  /*df50*/  @!P0 NANOSLEEP.SYNCS 0x989680 ;  /* 0x009896800000895d */ /* 0x004fea0003900000 */
[----:B------:R-:W2:Y:S02]  /*df60*/  @!P0 SYNCS.PHASECHK.TRANS64 P0, [R135+URZ+0x30], R6 ;  /* 0x00003006870085a7 */ /* 0x000ea400080010ff */
[----:B--2---:R-:W-:Y:S05]  /*df70*/  @!P0 BRA `(.L_x_130) ;  /* 0xfffffffc00f08947 */ /* 0x004fea000383ffff */
[----:B------:R-:W-:Y:S05]  /*df80*/  BRA `(.L_x_129) ;  /* 0xffffffb800187947 */ /* 0x000fea000383ffff */
.L_x_138:
[----:B-1----:R1:W2:Y:S02]  /*df90*/  SYNCS.PHASECHK.TRANS64.TRYWAIT P0, [R51+URZ+0x30], R6 ;  /* 0x00003006330075a7 */ /* 0x0022a400080011ff */
[----:B--2---:R-:W-:Y:S05]  /*dfa0*/  @!P0 NANOSLEEP.SYNCS 0x989680 ;  /* 0x009896800000895d */ /* 0x004fea0003900000 */
[----:B------:R-:W2:Y:S02]  /*dfb0*/  @!P0 SYNCS.PHASECHK.TRANS64 P0, [R51+URZ+0x30], R6 ;  /* 0x00003006330085a7 */ /* 0x000ea400080010ff */
[----:B--2---:R-:W-:Y:S05]  /*dfc0*/  @!P0 BRA `(.L_x_138) ;  /* 0xfffffffc00f08947 */ /* 0x004fea000383ffff */
[----:B------:R-:W-:Y:S05]  /*dfd0*/  BRA `(.L_x_137) ;  /* 0xffffffc400a87947 */ /* 0x000fea000383ffff */
.L_x_146:
[----:B-1----:R1:W4:Y:S02]  /*dfe0*/  SYNCS.PHASECHK.TRANS64.TRYWAIT P0, [R0+URZ+0x30], R7 ;  /* 0x00003007000075a7 */ /* 0x00232400080011ff */
[----:B----4-:R-:W-:Y:S05]  /*dff0*/  @!P0 NANOSLEEP.SYNCS 0x989680 ;  /* 0x009896800000895d */ /* 0x010fea0003900000 */
[----:B------:R-:W4:Y:S02]  /*e000*/  @!P0 SYNCS.PHASECHK.TRANS64 P0, [R0+URZ+0x30], R7 ;  /* 0x00003007000085a7 */ /* 0x000f2400080010ff */
[----:B----4-:R-:W-:Y:S05]  /*e010*/  @!P0 BRA `(.L_x_146) ;  /* 0xfffffffc00f08947 */ /* 0x010fea000383ffff */
[----:B------:R-:W-:Y:S05]  /*e020*/  BRA `(.L_x_145) ;  /* 0xffffffd4002c7947 */ /* 0x000fea000383ffff */
.L_x_154:
[----:B-1----:R1:W3:Y:S02]  /*e030*/  SYNCS.PHASECHK.TRANS64.TRYWAIT P0, [R0+URZ+0x30], R133 ;  /* 0x00003085000075a7 */ /* 0x0022e400080011ff */
[----:B---3--:R-:W-:Y:S05]  /*e040*/  @!P0 NANOSLEEP.SYNCS 0x989680 ;  /* 0x009896800000895d */ /* 0x008fea0003900000 */
[----:B------:R-:W3:Y:S02]  /*e050*/  @!P0 SYNCS.PHASECHK.TRANS64 P0, [R0+URZ+0x30], R133 ;  /* 0x00003085000085a7 */ /* 0x000ee400080010ff */
[----:B---3--:R-:W-:Y:S05]  /*e060*/  @!P0 BRA `(.L_x_154) ;  /* 0xfffffffc00f08947 */ /* 0x008fea000383ffff */
[----:B------:R-:W-:Y:S05]  /*e070*/  BRA `(.L_x_153) ;  /* 0xffffffe000b07947 */ /* 0x000fea000383ffff */
        .weak           $__internal_0_$__cuda_sm10x_tcgen05_guardrail_trap_col_being_dealloced_not_returned_by_alloc
        .type           $__internal_0_$__cuda_sm10x_tcgen05_guardrail_trap_col_being_dealloced_not_returned_by_alloc,@function
        .size           $__internal_0_$__cuda_sm10x_tcgen05_guardrail_trap_col_being_dealloced_not_returned_by_alloc,($__internal_1_$__cuda_sm10x_tcgen05_guardrail_trap_phase_invalid_during_alloc - $__internal_0_$__cuda_sm10x_tcgen05_guardrail_trap_col_being_dealloced_not_returned_by_alloc)
$__internal_0_$__cuda_sm10x_tcgen05_guardrail_trap_col_being_dealloced_not_returned_by_alloc:
[----:B------:R-:W-:Y:S05]  /*e080*/  BPT.TRAP 0x1 ;  /* 0x000000040000795c */ /* 0x000fea0000300000 */
[----:B------:R-:W-:-:S04]  /*e090*/  HFMA2 R3, -RZ, RZ, 0, 0 ;  /* 0x00000000ff037431 */ /* 0x000fc800000001ff */
[----:B------:R-:W-:Y:S05]  /*e0a0*/  RET.REL.NODEC R2 `(_ZN7cutlass13device_kernelINS_4gemm6kernel13GemmUniversalIN4cute5tupleIJiiiiEEENS1_10collective13CollectiveMmaINS1_35MainloopSm100TmaUmmaWarpSpecializedILi3ELi2ELi2ENS5_IJNS4_1CILi1EEESB_SB_EEEEENS5_IJNSA_ILi128EEENSA_ILi256EEENSA_ILi32EEEEEENS_10tfloat32_tENS5_IJlSB_lEEESI_SJ_NS4_8TiledMMAINS4_8MMA_AtomIJNS4_17SM100_MMA_TF32_SSISI_SI_fLi128ELi256ELNS4_4UMMA5MajorE0ELSO_0ELNSN_7ScaleInE0ELSP_0EEEEEENS4_6LayoutISC_NS5_IJNSA_ILi0EEEST_ST_EEEEENS5_IJNS4_10UnderscoreESW_SW_EEEEENS4_13SM90_TMA_LOADENS4_14ComposedLayoutINS4_7SwizzleILi3ELi4ELi3EEENS4_18smem_ptr_flag_bitsILi32EEENSS_INS5_IJNSA_ILi8EEESG_EEENS5_IJSG_SB_EEEEEEEvNS4_8identityESZ_S19_vS1A_EENS_8epilogue10collective18CollectiveEpilogueINS1C_23Sm100TmaWarpSpecializedILi4ELi2ELi32ELb1ELb0EEEJSH_NS5_IJNSS_ISE_SB_EENSS_ISG_SB_EEEEESI_SJ_SI_SJ_NS1C_6fusion15FusionCallbacksIS1G_NS1K_17LinearCombinationISI_fSI_fLNS_15FloatRoundStyleE2EEESH_S1J_JEEENS4_5SM1004TMEM4LOAD26SM100_TMEM_LOAD_32dp32b32xESZ_S19_NS4_39AutoVectorizingCopyWithAssumedAlignmentILi128EEENS4_14SM90_TMA_STOREES19_S1V_S1V_EEEvvEEEEvNT_6ParamsE) ;  /* 0xffffff1c02d47950 */ /* 0x000fea0003c3ffff */
        .weak           $__internal_1_$__cuda_sm10x_tcgen05_guardrail_trap_phase_invalid_during_alloc
        .type           $__internal_1_$__cuda_sm10x_tcgen05_guardrail_trap_phase_invalid_during_alloc,@function
        .size           $__internal_1_$__cuda_sm10x_tcgen05_guardrail_trap_phase_invalid_during_alloc,($__internal_2_$__cuda_sm10x_tcgen05_guardrail_trap_unallocated_columns_being_dealloced - $__internal_1_$__cuda_sm10x_tcgen05_guardrail_trap_phase_invalid_during_alloc)
$__internal_1_$__cuda_sm10x_tcgen05_guardrail_trap_phase_invalid_during_alloc:
[----:B------:R-:W-:Y:S05]  /*e0b0*/  BPT.TRAP 0x1 ;  /* 0x000000040000795c */ /* 0x000fea0000300000 */
[----:B------:R-:W-:-:S04]  /*e0c0*/  MOV R3, 0x0 ;  /* 0x0000000000037802 */ /* 0x000fc80000000f00 */
[----:B------:R-:W-:Y:S05]  /*e0d0*/  RET.REL.NODEC R2 `(_ZN7cutlass13device_kernelINS_4gemm6kernel13GemmUniversalIN4cute5tupleIJiiiiEEENS1_10collective13CollectiveMmaINS1_35MainloopSm100TmaUmmaWarpSpecializedILi3ELi2ELi2ENS5_IJNS4_1CILi1EEESB_SB_EEEEENS5_IJNSA_ILi128EEENSA_ILi256EEENSA_ILi32EEEEEENS_10tfloat32_tENS5_IJlSB_lEEESI_SJ_NS4_8TiledMMAINS4_8MMA_AtomIJNS4_17SM100_MMA_TF32_SSISI_SI_fLi128ELi256ELNS4_4UMMA5MajorE0ELSO_0ELNSN_7ScaleInE0ELSP_0EEEEEENS4_6LayoutISC_NS5_IJNSA_ILi0EEEST_ST_EEEEENS5_IJNS4_10UnderscoreESW_SW_EEEEENS4_13SM90_TMA_LOADENS4_14ComposedLayoutINS4_7SwizzleILi3ELi4ELi3EEENS4_18smem_ptr_flag_bitsILi32EEENSS_INS5_IJNSA_ILi8EEESG_EEENS5_IJSG_SB_EEEEEEEvNS4_8identityESZ_S19_vS1A_EENS_8epilogue10collective18CollectiveEpilogueINS1C_23Sm100TmaWarpSpecializedILi4ELi2ELi32ELb1ELb0EEEJSH_NS5_IJNSS_ISE_SB_EENSS_ISG_SB_EEEEESI_SJ_SI_SJ_NS1C_6fusion15FusionCallbacksIS1G_NS1K_17LinearCombinationISI_fSI_fLNS_15FloatRoundStyleE2EEESH_S1J_JEEENS4_5SM1004TMEM4LOAD26SM100_TMEM_LOAD_32dp32b32xESZ_S19_NS4_39AutoVectorizingCopyWithAssumedAlignmentILi128EEENS4_14SM90_TMA_STOREES19_S1V_S1V_EEEvvEEEEvNT_6ParamsE) ;  /* 0xffffff1c02c87950 */ /* 0x000fea0003c3ffff */
        .weak           $__internal_2_$__cuda_sm10x_tcgen05_guardrail_trap_unallocated_columns_being_dealloced
        .type           $__internal_2_$__cuda_sm10x_tcgen05_guardrail_trap_unallocated_columns_being_dealloced,@function
        .size           $__internal_2_$__cuda_sm10x_tcgen05_guardrail_trap_unallocated_columns_being_dealloced,(.L_x_211 - $__internal_2_$__cuda_sm10x_tcgen05_guardrail_trap_unallocated_columns_being_dealloced)
$__internal_2_$__cuda_sm10x_tcgen05_guardrail_trap_unallocated_columns_being_dealloced:
[----:B------:R-:W-:Y:S05]  /*e0e0*/  BPT.TRAP 0x1 ;  /* 0x000000040000795c */ /* 0x000fea0000300000 */
[----:B------:R-:W-:-:S04]  /*e0f0*/  HFMA2 R3, -RZ, RZ, 0, 0 ;  /* 0x00000000ff037431 */ /* 0x000fc800000001ff */
[----:B------:R-:W-:Y:S05]  /*e100*/  RET.REL.NODEC R2 `(_ZN7cutlass13device_kernelINS_4gemm6kernel13GemmUniversalIN4cute5tupleIJiiiiEEENS1_10collective13CollectiveMmaINS1_35MainloopSm100TmaUmmaWarpSpecializedILi3ELi2ELi2ENS5_IJNS4_1CILi1EEESB_SB_EEEEENS5_IJNSA_ILi128EEENSA_ILi256EEENSA_ILi32EEEEEENS_10tfloat32_tENS5_IJlSB_lEEESI_SJ_NS4_8TiledMMAINS4_8MMA_AtomIJNS4_17SM100_MMA_TF32_SSISI_SI_fLi128ELi256ELNS4_4UMMA5MajorE0ELSO_0ELNSN_7ScaleInE0ELSP_0EEEEEENS4_6LayoutISC_NS5_IJNSA_ILi0EEEST_ST_EEEEENS5_IJNS4_10UnderscoreESW_SW_EEEEENS4_13SM90_TMA_LOADENS4_14ComposedLayoutINS4_7SwizzleILi3ELi4ELi3EEENS4_18smem_ptr_flag_bitsILi32EEENSS_INS5_IJNSA_ILi8EEESG_EEENS5_IJSG_SB_EEEEEEEvNS4_8identityESZ_S19_vS1A_EENS_8epilogue10collective18CollectiveEpilogueINS1C_23Sm100TmaWarpSpecializedILi4ELi2ELi32ELb1ELb0EEEJSH_NS5_IJNSS_ISE_SB_EENSS_ISG_SB_EEEEESI_SJ_SI_SJ_NS1C_6fusion15FusionCallbacksIS1G_NS1K_17LinearCombinationISI_fSI_fLNS_15FloatRoundStyleE2EEESH_S1J_JEEENS4_5SM1004TMEM4LOAD26SM100_TMEM_LOAD_32dp32b32xESZ_S19_NS4_39AutoVectorizingCopyWithAssumedAlignmentILi128EEENS4_14SM90_TMA_STOREES19_S1V_S1V_EEEvvEEEEvNT_6ParamsE) ;  /* 0xffffff1c02bc7950 */ /* 0x000fea0003c3ffff */
.L_x_210:
[----:B------:R-:W-:-:S00]  /*e110*/  BRA `(.L_x_210) ;  /* 0xfffffffc00fc7947 */ /* 0x000fc0000383ffff */
[----:B------:R-:W-:-:S00]  /*e120*/  NOP ;  /* 0x0000000000007918 */ /* 0x000fc00000000000 */
        /* <DEDUP_REMOVED lines=13> */
.L_x_211:


//--------------------- .nv.global.init           --------------------------
	.section	.nv.global.init,"aw",@progbits
.nv.global.init:
	.type		$str$27,@object
	.size		$str$27,($str$28 - $str$27)
$str$27:
        /*0000*/ 	.byte	0x28, 0x61, 0x64, 0x64, 0x72, 0x65, 0x73, 0x73, 0x20, 0x26, 0x20, 0x6d, 0x61, 0x73, 0x6b, 0x29
        /*0010*/ 	.byte	0x20, 0x3d, 0x3d, 0x20, 0x30, 0x00
	.type		$str$28,@object
	.size		$str$28,($str$26 - $str$28)
$str$28:
        /*0016*/ 	.byte	0x2f, 0x74, 0x6d, 0x70, 0x2f, 0x63, 0x75, 0x74, 0x6c, 0x61, 0x73, 0x73, 0x5f, 0x73, 0x77, 0x65
        /*0026*/ 	.byte	0x65, 0x70, 0x5f, 0x73, 0x72, 0x63, 0x2f, 0x69, 0x6e, 0x63, 0x6c, 0x75, 0x64, 0x65, 0x2f, 0x63
        /*0036*/ 	.byte	0x75, 0x74, 0x65, 0x2f, 0x70, 0x6f, 0x69, 0x6e, 0x74, 0x65, 0x72, 0x5f, 0x66, 0x6c, 0x61, 0x67
        /*0046*/ 	.byte	0x67, 0x65, 0x64, 0x2e, 0x68, 0x70, 0x70, 0x00
	.type		$str$26,@object
	.size		$str$26,($str$25 - $str$26)
$str$26:
        /*004e*/ 	.byte	0x2f, 0x74, 0x6d, 0x70, 0x2f, 0x63, 0x75, 0x74, 0x6c, 0x61, 0x73, 0x73, 0x5f, 0x73, 0x77, 0x65
        /*005e*/ 	.byte	0x65, 0x70, 0x5f, 0x73, 0x72, 0x63, 0x2f, 0x69, 0x6e, 0x63, 0x6c, 0x75, 0x64, 0x65, 0x2f, 0x63
        /*006e*/ 	.byte	0x75, 0x74, 0x65, 0x2f, 0x61, 0x74, 0x6f, 0x6d, 0x2f, 0x63, 0x6f, 0x70, 0x79, 0x5f, 0x74, 0x72
        /*007e*/ 	.byte	0x61, 0x69, 0x74, 0x73, 0x5f, 0x73, 0x6d, 0x31, 0x30, 0x30, 0x2e, 0x68, 0x70, 0x70, 0x00
	.type		$str$25,@object
	.size		$str$25,(__unnamed_1 - $str$25)
$str$25:
        /*008d*/ 	.byte	0x28, 0x28, 0x75, 0x69, 0x6e, 0x74, 0x33, 0x32, 0x5f, 0x74, 0x28, 0x74, 0x68, 0x72, 0x65, 0x61
        /*009d*/ 	.byte	0x64, 0x49, 0x64, 0x78, 0x2e, 0x78, 0x29, 0x20, 0x2f, 0x20, 0x33, 0x32, 0x29, 0x20, 0x25, 0x20
        /*00ad*/ 	.byte	0x34, 0x29, 0x20, 0x3d, 0x3d, 0x20, 0x28, 0x28, 0x28, 0x74, 0x6d, 0x65, 0x6d, 0x5f, 0x61, 0x64
        /*00bd*/ 	.byte	0x64, 0x72, 0x20, 0x3e, 0x3e, 0x20, 0x31, 0x36, 0x29, 0x20, 0x2f, 0x20, 0x33, 0x32, 0x29, 0x20
        /*00cd*/ 	.byte	0x25, 0x20, 0x34, 0x29, 0x00
	.type		__unnamed_1,@object
	.size		__unnamed_1,(__unnamed_2 - __unnamed_1)
__unnamed_1:
        /*00d2*/ 	.byte	0x61, 0x75, 0x74, 0x6f, 0x20, 0x63, 0x75, 0x74, 0x65, 0x3a, 0x3a, 0x61, 0x73, 0x5f, 0x70, 0x6f
        /* <DEDUP_REMOVED lines=24> */
        /*0262*/ 	.byte	0x34, 0x30, 0x39, 0x36, 0x3e, 0x3e, 0x3e, 0x3e, 0x5d, 0x00
	.type		__unnamed_2,@object
	.size		__unnamed_2,(.L_2 - __unnamed_2)
__unnamed_2:
        /* <DEDUP_REMOVED lines=43> */
        /*051c*/ 	.byte	0x65, 0x3a, 0x3a, 0x43, 0x3c, 0x30, 0x3e, 0x3e, 0x3e, 0x3e, 0x5d, 0x00
.L_2:


//--------------------- .nv.shared._ZN7cutlass13device_kernelINS_4gemm6kernel13GemmUniversalIN4cute5tupleIJiiiiEEENS1_10collective13CollectiveMmaINS1_35MainloopSm100TmaUmmaWarpSpecializedILi3ELi2ELi2ENS5_IJNS4_1CILi1EEESB_SB_EEEEENS5_IJNSA_ILi128EEENSA_ILi256EEENSA_ILi32EEEEEENS_10tfloat32_tENS5_IJlSB_lEEESI_SJ_NS4_8TiledMMAINS4_8MMA_AtomIJNS4_17SM100_MMA_TF32_SSISI_SI_fLi128ELi256ELNS4_4UMMA5MajorE0ELSO_0ELNSN_7ScaleInE0ELSP_0EEEEEENS4_6LayoutISC_NS5_IJNSA_ILi0EEEST_ST_EEEEENS5_IJNS4_10UnderscoreESW_SW_EEEEENS4_13SM90_TMA_LOADENS4_14ComposedLayoutINS4_7SwizzleILi3ELi4ELi3EEENS4_18smem_ptr_flag_bitsILi32EEENSS_INS5_IJNSA_ILi8EEESG_EEENS5_IJSG_SB_EEEEEEEvNS4_8identityESZ_S19_vS1A_EENS_8epilogue10collective18CollectiveEpilogueINS1C_23Sm100TmaWarpSpecializedILi4ELi2ELi32ELb1ELb0EEEJSH_NS5_IJNSS_ISE_SB_EENSS_ISG_SB_EEEEESI_SJ_SI_SJ_NS1C_6fusion15FusionCallbacksIS1G_NS1K_17LinearCombinationISI_fSI_fLNS_15FloatRoundStyleE2EEESH_S1J_JEEENS4_5SM1004TMEM4LOAD26SM100_TMEM_LOAD_32dp32b32xESZ_S19_NS4_39AutoVectorizingCopyWithAssumedAlignmentILi128EEENS4_14SM90_TMA_STOREES19_S1V_S1V_EEEvvEEEEvNT_6ParamsE --------------------------
	.section	.nv.shared._ZN7cutlass13device_kernelINS_4gemm6kernel13GemmUniversalIN4cute5tupleIJiiiiEEENS1_10collective13CollectiveMmaINS1_35MainloopSm100TmaUmmaWarpSpecializedILi3ELi2ELi2ENS5_IJNS4_1CILi1EEESB_SB_EEEEENS5_IJNSA_ILi128EEENSA_ILi256EEENSA_ILi32EEEEEENS_10tfloat32_tENS5_IJlSB_lEEESI_SJ_NS4_8TiledMMAINS4_8MMA_AtomIJNS4_17SM100_MMA_TF32_SSISI_SI_fLi128ELi256ELNS4_4UMMA5MajorE0ELSO_0ELNSN_7ScaleInE0ELSP_0EEEEEENS4_6LayoutISC_NS5_IJNSA_ILi0EEEST_ST_EEEEENS5_IJNS4_10UnderscoreESW_SW_EEEEENS4_13SM90_TMA_LOADENS4_14ComposedLayoutINS4_7SwizzleILi3ELi4ELi3EEENS4_18smem_ptr_flag_bitsILi32EEENSS_INS5_IJNSA_ILi8EEESG_EEENS5_IJSG_SB_EEEEEEEvNS4_8identityESZ_S19_vS1A_EENS_8epilogue10collective18CollectiveEpilogueINS1C_23Sm100TmaWarpSpecializedILi4ELi2ELi32ELb1ELb0EEEJSH_NS5_IJNSS_ISE_SB_EENSS_ISG_SB_EEEEESI_SJ_SI_SJ_NS1C_6fusion15FusionCallbacksIS1G_NS1K_17LinearCombinationISI_fSI_fLNS_15FloatRoundStyleE2EEESH_S1J_JEEENS4_5SM1004TMEM4LOAD26SM100_TMEM_LOAD_32dp32b32xESZ_S19_NS4_39AutoVectorizingCopyWithAssumedAlignmentILi128EEENS4_14SM90_TMA_STOREES19_S1V_S1V_EEEvvEEEEvNT_6ParamsE,"aw",@nobits
	.sectionflags	@""
	.align	16
	.zero		1024


//--------------------- .nv.shared.reserved.0     --------------------------
	.section	.nv.shared.reserved.0,"aw",@nobits
	.weak		__nv_reservedSMEM_offset_0_alias
	.size		__nv_reservedSMEM_offset_0_alias, 0, 64
	.other		__nv_reservedSMEM_offset_0_alias,@"STO_CUDA_RESERVED_SHARED STV_DEFAULT"
__nv_reservedSMEM_offset_0_alias:
	.zero		0
.nv.shared.reserved.0:
	.zero		64
	.weak		__nv_reservedSMEM_tcgen05_partition
	.type		__nv_reservedSMEM_tcgen05_partition,@object
	.size		__nv_reservedSMEM_tcgen05_partition,(.L_0 - __nv_reservedSMEM_tcgen05_partition)
__nv_reservedSMEM_tcgen05_partition:
	.zero		32
.L_0:


//--------------------- .nv.global                --------------------------
	.section	.nv.global,"aw",@nobits
.nv.global:
	.type		_ZN39_INTERNAL_f2cf6db6_4_k_cu_b37c058f_94454cute1_E,@object
	.size		_ZN39_INTERNAL_f2cf6db6_4_k_cu_b37c058f_94454cute1_E,(_ZN39_INTERNAL_f2cf6db6_4_k_cu_b37c058f_94454cuda3std3__45__cpo6cbeginE - _ZN39_INTERNAL_f2cf6db6_4_k_cu_b37c058f_94454cute1_E)
_ZN39_INTERNAL_f2cf6db6_4_k_cu_b37c058f_94454cute1_E:
	.zero		1
	.type		_ZN39_INTERNAL_f2cf6db6_4_k_cu_b37c058f_94454cuda3std3__45__cpo6cbeginE,@object
	.size		_ZN39_INTERNAL_f2cf6db6_4_k_cu_b37c058f_94454cuda3std3__45__cpo6cbeginE,(_ZN39_INTERNAL_f2cf6db6_4_k_cu_b37c058f_94454cuda3std3__48in_placeE - _ZN39_INTERNAL_f2cf6db6_4_k_cu_b37c058f_94454cuda3std3__45__cpo6cbeginE)
_ZN39_INTERNAL_f2cf6db6_4_k_cu_b37c058f_94454cuda3std3__45__cpo6cbeginE:
	.zero		1
	.type		_ZN39_INTERNAL_f2cf6db6_4_k_cu_b37c058f_94454cuda3std3__48in_placeE,@object
	.size		_ZN39_INTERNAL_f2cf6db6_4_k_cu_b37c058f_94454cuda3std3__48in_placeE,(_ZN39_INTERNAL_f2cf6db6_4_k_cu_b37c058f_94454cuda3std6ranges3__45__cpo9iter_moveE - _ZN39_INTERNAL_f2cf6db6_4_k_cu_b37c058f_94454cuda3std3__48in_placeE)
_ZN39_INTERNAL_f2cf6db6_4_k_cu_b37c058f_94454cuda3std3__48in_placeE:
	.zero		1
	.type		_ZN39_INTERNAL_f2cf6db6_4_k_cu_b37c058f_94454cuda3std6ranges3__45__cpo9iter_moveE,@object
	.size		_ZN39_INTERNAL_f2cf6db6_4_k_cu_b37c058f_94454cuda3std6ranges3__45__cpo9iter_moveE,(_ZN39_INTERNAL_f2cf6db6_4_k_cu_b37c058f_94454cuda3std3__45__cpo5beginE - _ZN39_INTERNAL_f2cf6db6_4_k_cu_b37c058f_94454cuda3std6ranges3__45__cpo9iter_moveE)
_ZN39_INTERNAL_f2cf6db6_4_k_cu_b37c058f_94454cuda3std6ranges3__45__cpo9iter_moveE:
	.zero		1
	.type		_ZN39_INTERNAL_f2cf6db6_4_k_cu_b37c058f_94454cuda3std3__45__cpo5beginE,@object
	.size		_ZN39_INTERNAL_f2cf6db6_4_k_cu_b37c058f_94454cuda3std3__45__cpo5beginE,(_ZN39_INTERNAL_f2cf6db6_4_k_cu_b37c058f_94454cuda3std3__441_GLOBAL__N__f2cf6db6_4_k_cu_b37c058f_94456ignoreE - _ZN39_INTERNAL_f2cf6db6_4_k_cu_b37c058f_94454cuda3std3__45__cpo5beginE)
_ZN39_INTERNAL_f2cf6db6_4_k_cu_b37c058f_94454cuda3std3__45__cpo5beginE:
	.zero		1
	.type		_ZN39_INTERNAL_f2cf6db6_4_k_cu_b37c058f_94454cuda3std3__441_GLOBAL__N__f2cf6db6_4_k_cu_b37c058f_94456ignoreE,@object
	.size		_ZN39_INTERNAL_f2cf6db6_4_k_cu_b37c058f_94454cuda3std3__441_GLOBAL__N__f2cf6db6_4_k_cu_b37c058f_94456ignoreE,(_ZN39_INTERNAL_f2cf6db6_4_k_cu_b37c058f_94454cute7productE - _ZN39_INTERNAL_f2cf6db6_4_k_cu_b37c058f_94454cuda3std3__441_GLOBAL__N__f2cf6db6_4_k_cu_b37c058f_94456ignoreE)
_ZN39_INTERNAL_f2cf6db6_4_k_cu_b37c058f_94454cuda3std3__441_GLOBAL__N__f2cf6db6_4_k_cu_b37c058f_94456ignoreE:
	.zero		1
	.type		_ZN39_INTERNAL_f2cf6db6_4_k_cu_b37c058f_94454cute7productE,@object
	.size		_ZN39_INTERNAL_f2cf6db6_4_k_cu_b37c058f_94454cute7productE,(_ZN39_INTERNAL_f2cf6db6_4_k_cu_b37c058f_94454cuda3std3__45__cpo3endE - _ZN39_INTERNAL_f2cf6db6_4_k_cu_b37c058f_94454cute7productE)
_ZN39_INTERNAL_f2cf6db6_4_k_cu_b37c058f_94454cute7productE:
	.zero		1
	.type		_ZN39_INTERNAL_f2cf6db6_4_k_cu_b37c058f_94454cuda3std3__45__cpo3endE,@object
	.size		_ZN39_INTERNAL_f2cf6db6_4_k_cu_b37c058f_94454cuda3std3__45__cpo3endE,(_ZN39_INTERNAL_f2cf6db6_4_k_cu_b37c058f_94454cuda3std3__419piecewise_constructE - _ZN39_INTERNAL_f2cf6db6_4_k_cu_b37c058f_94454cuda3std3__45__cpo3endE)
_ZN39_INTERNAL_f2cf6db6_4_k_cu_b37c058f_94454cuda3std3__45__cpo3endE:
	.zero		1
	.type		_ZN39_INTERNAL_f2cf6db6_4_k_cu_b37c058f_94454cuda3std3__419piecewise_constructE,@object
	.size		_ZN39_INTERNAL_f2cf6db6_4_k_cu_b37c058f_94454cuda3std3__419piecewise_constructE,(_ZN39_INTERNAL_f2cf6db6_4_k_cu_b37c058f_94454cuda3std3__45__cpo4cendE - _ZN39_INTERNAL_f2cf6db6_4_k_cu_b37c058f_94454cuda3std3__419piecewise_constructE)
_ZN39_INTERNAL_f2cf6db6_4_k_cu_b37c058f_94454cuda3std3__419piecewise_constructE:
	.zero		1
	.type		_ZN39_INTERNAL_f2cf6db6_4_k_cu_b37c058f_94454cuda3std3__45__cpo4cendE,@object
	.size		_ZN39_INTERNAL_f2cf6db6_4_k_cu_b37c058f_94454cuda3std3__45__cpo4cendE,(_ZN39_INTERNAL_f2cf6db6_4_k_cu_b37c058f_94454cuda3std6ranges3__45__cpo4swapE - _ZN39_INTERNAL_f2cf6db6_4_k_cu_b37c058f_94454cuda3std3__45__cpo4cendE)
_ZN39_INTERNAL_f2cf6db6_4_k_cu_b37c058f_94454cuda3std3__45__cpo4cendE:
	.zero		1
	.type		_ZN39_INTERNAL_f2cf6db6_4_k_cu_b37c058f_94454cuda3std6ranges3__45__cpo4swapE,@object
	.size		_ZN39_INTERNAL_f2cf6db6_4_k_cu_b37c058f_94454cuda3std6ranges3__45__cpo4swapE,(.L_10 - _ZN39_INTERNAL_f2cf6db6_4_k_cu_b37c058f_94454cuda3std6ranges3__45__cpo4swapE)
_ZN39_INTERNAL_f2cf6db6_4_k_cu_b37c058f_94454cuda3std6ranges3__45__cpo4swapE:
	.zero		1
.L_10:


//--------------------- .nv.constant0._ZN7cutlass13device_kernelINS_4gemm6kernel13GemmUniversalIN4cute5tupleIJiiiiEEENS1_10collective13CollectiveMmaINS1_35MainloopSm100TmaUmmaWarpSpecializedILi3ELi2ELi2ENS5_IJNS4_1CILi1EEESB_SB_EEEEENS5_IJNSA_ILi128EEENSA_ILi256EEENSA_ILi32EEEEEENS_10tfloat32_tENS5_IJlSB_lEEESI_SJ_NS4_8TiledMMAINS4_8MMA_AtomIJNS4_17SM100_MMA_TF32_SSISI_SI_fLi128ELi256ELNS4_4UMMA5MajorE0ELSO_0ELNSN_7ScaleInE0ELSP_0EEEEEENS4_6LayoutISC_NS5_IJNSA_ILi0EEEST_ST_EEEEENS5_IJNS4_10UnderscoreESW_SW_EEEEENS4_13SM90_TMA_LOADENS4_14ComposedLayoutINS4_7SwizzleILi3ELi4ELi3EEENS4_18smem_ptr_flag_bitsILi32EEENSS_INS5_IJNSA_ILi8EEESG_EEENS5_IJSG_SB_EEEEEEEvNS4_8identityESZ_S19_vS1A_EENS_8epilogue10collective18CollectiveEpilogueINS1C_23Sm100TmaWarpSpecializedILi4ELi2ELi32ELb1ELb0EEEJSH_NS5_IJNSS_ISE_SB_EENSS_ISG_SB_EEEEESI_SJ_SI_SJ_NS1C_6fusion15FusionCallbacksIS1G_NS1K_17LinearCombinationISI_fSI_fLNS_15FloatRoundStyleE2EEESH_S1J_JEEENS4_5SM1004TMEM4LOAD26SM100_TMEM_LOAD_32dp32b32xESZ_S19_NS4_39AutoVectorizingCopyWithAssumedAlignmentILi128EEENS4_14SM90_TMA_STOREES19_S1V_S1V_EEEvvEEEEvNT_6ParamsE --------------------------
	.section	.nv.constant0._ZN7cutlass13device_kernelINS_4gemm6kernel13GemmUniversalIN4cute5tupleIJiiiiEEENS1_10collective13CollectiveMmaINS1_35MainloopSm100TmaUmmaWarpSpecializedILi3ELi2ELi2ENS5_IJNS4_1CILi1EEESB_SB_EEEEENS5_IJNSA_ILi128EEENSA_ILi256EEENSA_ILi32EEEEEENS_10tfloat32_tENS5_IJlSB_lEEESI_SJ_NS4_8TiledMMAINS4_8MMA_AtomIJNS4_17SM100_MMA_TF32_SSISI_SI_fLi128ELi256ELNS4_4UMMA5MajorE0ELSO_0ELNSN_7ScaleInE0ELSP_0EEEEEENS4_6LayoutISC_NS5_IJNSA_ILi0EEEST_ST_EEEEENS5_IJNS4_10UnderscoreESW_SW_EEEEENS4_13SM90_TMA_LOADENS4_14ComposedLayoutINS4_7SwizzleILi3ELi4ELi3EEENS4_18smem_ptr_flag_bitsILi32EEENSS_INS5_IJNSA_ILi8EEESG_EEENS5_IJSG_SB_EEEEEEEvNS4_8identityESZ_S19_vS1A_EENS_8epilogue10collective18CollectiveEpilogueINS1C_23Sm100TmaWarpSpecializedILi4ELi2ELi32ELb1ELb0EEEJSH_NS5_IJNSS_ISE_SB_EENSS_ISG_SB_EEEEESI_SJ_SI_SJ_NS1C_6fusion15FusionCallbacksIS1G_NS1K_17LinearCombinationISI_fSI_fLNS_15FloatRoundStyleE2EEESH_S1J_JEEENS4_5SM1004TMEM4LOAD26SM100_TMEM_LOAD_32dp32b32xESZ_S19_NS4_39AutoVectorizingCopyWithAssumedAlignmentILi128EEENS4_14SM90_TMA_STOREES19_S1V_S1V_EEEvvEEEEvNT_6ParamsE,"a",@progbits
	.sectionflags	@""
	.align	4
.nv.constant0._ZN7cutlass13device_kernelINS_4gemm6kernel13GemmUniversalIN4cute5tupleIJiiiiEEENS1_10collective13CollectiveMmaINS1_35MainloopSm100TmaUmmaWarpSpecializedILi3ELi2ELi2ENS5_IJNS4_1CILi1EEESB_SB_EEEEENS5_IJNSA_ILi128EEENSA_ILi256EEENSA_ILi32EEEEEENS_10tfloat32_tENS5_IJlSB_lEEESI_SJ_NS4_8TiledMMAINS4_8MMA_AtomIJNS4_17SM100_MMA_TF32_SSISI_SI_fLi128ELi256ELNS4_4UMMA5MajorE0ELSO_0ELNSN_7ScaleInE0ELSP_0EEEEEENS4_6LayoutISC_NS5_IJNSA_ILi0EEEST_ST_EEEEENS5_IJNS4_10UnderscoreESW_SW_EEEEENS4_13SM90_TMA_LOADENS4_14ComposedLayoutINS4_7SwizzleILi3ELi4ELi3EEENS4_18smem_ptr_flag_bitsILi32EEENSS_INS5_IJNSA_ILi8EEESG_EEENS5_IJSG_SB_EEEEEEEvNS4_8identityESZ_S19_vS1A_EENS_8epilogue10collective18CollectiveEpilogueINS1C_23Sm100TmaWarpSpecializedILi4ELi2ELi32ELb1ELb0EEEJSH_NS5_IJNSS_ISE_SB_EENSS_ISG_SB_EEEEESI_SJ_SI_SJ_NS1C_6fusion15FusionCallbacksIS1G_NS1K_17LinearCombinationISI_fSI_fLNS_15FloatRoundStyleE2EEESH_S1J_JEEENS4_5SM1004TMEM4LOAD26SM100_TMEM_LOAD_32dp32b32xESZ_S19_NS4_39AutoVectorizingCopyWithAssumedAlignmentILi128EEENS4_14SM90_TMA_STOREES19_S1V_S1V_EEEvvEEEEvNT_6ParamsE:
	.zero		2944


//--------------------- SYMBOLS --------------------------

	.type		.nv.reservedSmem.offset0,@object
	.size		.nv.reservedSmem.offset0,0x4
	.type		.nv.reservedSmem.cap,@object
	.size		.nv.reservedSmem.cap,0x4
	.type		__assertfail,@function
